//
// Generated by NVIDIA NVVM Compiler
//
// Compiler Build ID: CL-36424714
// Cuda compilation tools, release 13.0, V13.0.88
// Based on NVVM 20.0.0
//

.version 9.0
.target sm_100
.address_size 64

	// .globl	my_kernel_kernel0
// _ZZ17my_kernel_kernel0E18PaddedInput_shared has been demoted
// _ZZ17my_kernel_kernel0E18placeholder_shared has been demoted

.visible .entry my_kernel_kernel0(
	.param .u64 .ptr .align 1 my_kernel_kernel0_param_0,
	.param .u64 .ptr .align 1 my_kernel_kernel0_param_1,
	.param .u64 .ptr .align 1 my_kernel_kernel0_param_2,
	.param .u64 .ptr .align 1 my_kernel_kernel0_param_3
)
{
	.reg .pred 	%p<9>;
	.reg .b16 	%rs<89>;
	.reg .b32 	%r<150>;
	.reg .b32 	%f<1056>;
	.reg .b64 	%rd<66>;
	// demoted variable
	.shared .align 4 .b8 _ZZ17my_kernel_kernel0E18PaddedInput_shared[19200];
	// demoted variable
	.shared .align 4 .b8 _ZZ17my_kernel_kernel0E18placeholder_shared[8192];
	mov.u32 	%r24, %ctaid.x;
	shr.u32 	%r25, %r24, 1;
	mul.lo.s32 	%r26, %r25, 38400;
	mov.u32 	%r27, %tid.x;
	cvt.u16.u32 	%rs5, %r27;
	mul.hi.u16 	%rs6, %rs5, 1093;
	shr.u16 	%rs7, %rs6, 2;
	mul.lo.s16 	%rs8, %rs7, 7680;
	cvt.u32.u16 	%r28, %rs8;
	and.b32  	%r29, %r24, 1;
	setp.eq.b32 	%p1, %r29, 1;
	selp.b32 	%r30, 3840, 0, %p1;
	shl.b16 	%rs9, %rs7, 4;
	add.s16 	%rs10, %rs5, %rs9;
	shl.b16 	%rs11, %rs10, 4;
	and.b16  	%rs12, %rs11, 3840;
	cvt.u32.u16 	%r31, %rs12;
	and.b32  	%r32, %r27, 15;
	or.b32  	%r33, %r26, %r32;
	add.s32 	%r34, %r33, %r30;
	add.s32 	%r35, %r34, %r28;
	add.s32 	%r1, %r35, %r31;
	add.s16 	%rs13, %rs5, 320;
	mul.hi.u16 	%rs14, %rs13, 2185;
	shr.u16 	%rs15, %rs14, 3;
	mul.wide.u16 	%r36, %rs15, 7680;
	shr.u32 	%r37, %r27, 4;
	cvt.u16.u32 	%rs16, %r37;
	mul.lo.s16 	%rs17, %rs16, 137;
	add.s16 	%rs18, %rs17, 685;
	shr.u16 	%rs1, %rs18, 11;
	mul.lo.s16 	%rs19, %rs1, 15;
	sub.s16 	%rs20, %rs16, %rs19;
	add.s16 	%rs21, %rs20, 5;
	and.b16  	%rs22, %rs21, 255;
	mul.wide.u16 	%r2, %rs22, 256;
	add.s32 	%r38, %r34, %r36;
	add.s32 	%r3, %r38, %r2;
	add.s16 	%rs23, %rs5, 640;
	mul.hi.u16 	%rs24, %rs23, 2185;
	shr.u16 	%rs25, %rs24, 3;
	mul.wide.u16 	%r39, %rs25, 7680;
	add.s16 	%rs26, %rs17, 1370;
	shr.u16 	%rs2, %rs26, 11;
	mul.lo.s16 	%rs27, %rs2, 15;
	sub.s16 	%rs28, %rs16, %rs27;
	add.s16 	%rs29, %rs28, 10;
	and.b16  	%rs30, %rs29, 255;
	mul.wide.u16 	%r4, %rs30, 256;
	add.s32 	%r40, %r34, %r39;
	add.s32 	%r5, %r40, %r4;
	setp.gt.u32 	%p2, %r27, 239;
	selp.b32 	%r41, 230400, 0, %p2;
	setp.lt.u32 	%p3, %r27, 240;
	selp.b32 	%r42, 60, 241, %p3;
	add.s32 	%r43, %r42, %r37;
	cvt.u16.u32 	%rs31, %r43;
	and.b16  	%rs32, %rs31, 255;
	mul.lo.s16 	%rs33, %rs32, 137;
	shr.u16 	%rs34, %rs33, 11;
	mul.wide.u16 	%r44, %rs34, 7680;
	add.s32 	%r45, %r34, %r41;
	add.s32 	%r46, %r45, %r31;
	add.s32 	%r6, %r46, %r44;
	add.s16 	%rs35, %rs5, 1600;
	mul.hi.u16 	%rs36, %rs35, 437;
	shr.u16 	%rs37, %rs36, 3;
	cvt.u32.u16 	%r47, %rs37;
	add.s16 	%rs38, %rs17, 3425;
	shr.u16 	%rs39, %rs38, 11;
	mul.wide.u16 	%r48, %rs39, 7680;
	mad.lo.s32 	%r49, %r47, 230400, %r34;
	add.s32 	%r50, %r49, %r48;
	add.s32 	%r7, %r50, %r4;
	add.s16 	%rs40, %rs5, 1920;
	mul.hi.u16 	%rs41, %rs40, 437;
	shr.u16 	%rs42, %rs41, 3;
	cvt.u32.u16 	%r51, %rs42;
	add.s16 	%rs43, %rs17, 6165;
	shr.u16 	%rs44, %rs43, 11;
	mul.wide.u16 	%r52, %rs44, 7680;
	mad.lo.s32 	%r53, %r51, 230400, %r34;
	add.s32 	%r54, %r53, %r31;
	add.s32 	%r8, %r54, %r52;
	add.s16 	%rs45, %rs5, 2240;
	mul.hi.u16 	%rs46, %rs45, 437;
	shr.u16 	%rs47, %rs46, 3;
	cvt.u32.u16 	%r55, %rs47;
	setp.lt.u32 	%p4, %r27, 160;
	selp.b32 	%r56, 65, 246, %p4;
	add.s32 	%r57, %r56, %r37;
	cvt.u16.u32 	%rs48, %r57;
	and.b16  	%rs49, %rs48, 255;
	mul.lo.s16 	%rs50, %rs49, 137;
	shr.u16 	%rs51, %rs50, 11;
	mul.wide.u16 	%r58, %rs51, 7680;
	mad.lo.s32 	%r59, %r55, 230400, %r34;
	add.s32 	%r60, %r59, %r2;
	add.s32 	%r9, %r60, %r58;
	add.s16 	%rs52, %rs5, 2880;
	mul.hi.u16 	%rs53, %rs52, 437;
	shr.u16 	%rs54, %rs53, 3;
	cvt.u32.u16 	%r61, %rs54;
	add.s16 	%rs55, %rs17, 4110;
	shr.u16 	%rs56, %rs55, 11;
	mul.wide.u16 	%r62, %rs56, 7680;
	mad.lo.s32 	%r63, %r61, 230400, %r34;
	add.s32 	%r64, %r63, %r31;
	add.s32 	%r10, %r64, %r62;
	add.s16 	%rs57, %rs5, 3200;
	mul.hi.u16 	%rs58, %rs57, 6991;
	shr.u16 	%rs59, %rs58, 7;
	cvt.u32.u16 	%r65, %rs59;
	add.s16 	%rs60, %rs17, 6850;
	shr.u16 	%rs61, %rs60, 11;
	mul.wide.u16 	%r66, %rs61, 7680;
	mad.lo.s32 	%r67, %r65, 230400, %r34;
	add.s32 	%r68, %r67, %r66;
	add.s32 	%r11, %r68, %r2;
	add.s16 	%rs62, %rs5, 3520;
	mul.hi.u16 	%rs63, %rs62, 6991;
	shr.u16 	%rs64, %rs63, 7;
	cvt.u32.u16 	%r69, %rs64;
	setp.lt.u32 	%p5, %r27, 80;
	selp.b32 	%r70, 70, 251, %p5;
	add.s32 	%r71, %r70, %r37;
	cvt.u16.u32 	%rs65, %r71;
	and.b16  	%rs66, %rs65, 255;
	mul.lo.s16 	%rs67, %rs66, 137;
	shr.u16 	%rs68, %rs67, 11;
	mul.wide.u16 	%r72, %rs68, 7680;
	mad.lo.s32 	%r73, %r69, 230400, %r34;
	add.s32 	%r74, %r73, %r4;
	add.s32 	%r12, %r74, %r72;
	add.s16 	%rs69, %rs5, 3840;
	mul.hi.u16 	%rs70, %rs69, 6991;
	shr.u16 	%rs71, %rs70, 7;
	cvt.u32.u16 	%r75, %rs71;
	add.s16 	%rs72, %rs17, 2055;
	shr.u16 	%rs73, %rs72, 11;
	mul.wide.u16 	%r76, %rs73, 7680;
	mad.lo.s32 	%r77, %r75, 230400, %r34;
	add.s32 	%r78, %r77, %r31;
	add.s32 	%r13, %r78, %r76;
	add.s16 	%rs74, %rs5, 4160;
	mul.hi.u16 	%rs75, %rs74, 6991;
	shr.u16 	%rs76, %rs75, 7;
	cvt.u32.u16 	%r79, %rs76;
	add.s16 	%rs77, %rs17, 4795;
	shr.u16 	%rs78, %rs77, 11;
	mul.wide.u16 	%r80, %rs78, 7680;
	mad.lo.s32 	%r81, %r79, 230400, %r34;
	add.s32 	%r82, %r81, %r80;
	add.s32 	%r14, %r82, %r2;
	add.s16 	%rs79, %rs5, 4480;
	mul.hi.u16 	%rs80, %rs79, 6991;
	shr.u16 	%rs81, %rs80, 7;
	cvt.u32.u16 	%r83, %rs81;
	add.s16 	%rs82, %rs17, 7535;
	shr.u16 	%rs83, %rs82, 11;
	mul.wide.u16 	%r84, %rs83, 7680;
	mad.lo.s32 	%r85, %r83, 230400, %r34;
	add.s32 	%r86, %r85, %r84;
	add.s32 	%r15, %r86, %r4;
	mul.hi.u16 	%rs3, %rs5, 410;
	mul.lo.s16 	%rs84, %rs3, 160;
	sub.s16 	%rs85, %rs5, %rs84;
	shr.u16 	%rs4, %rs85, 5;
	mov.b32 	%r147, 0;
	mov.f32 	%f936, 0f00000000;
	cvt.u64.u32 	%rd15, %r2;
	cvt.u64.u32 	%rd29, %r4;
	mov.f32 	%f937, %f936;
	mov.f32 	%f938, %f936;
	mov.f32 	%f939, %f936;
	mov.f32 	%f940, %f936;
	mov.f32 	%f941, %f936;
	mov.f32 	%f942, %f936;
	mov.f32 	%f943, %f936;
	mov.f32 	%f944, %f936;
	mov.f32 	%f945, %f936;
	mov.f32 	%f946, %f936;
	mov.f32 	%f947, %f936;
	mov.f32 	%f948, %f936;
	mov.f32 	%f949, %f936;
	mov.f32 	%f950, %f936;
	mov.f32 	%f951, %f936;
	mov.f32 	%f952, %f936;
	mov.f32 	%f953, %f936;
	mov.f32 	%f954, %f936;
	mov.f32 	%f955, %f936;
	mov.f32 	%f956, %f936;
	mov.f32 	%f957, %f936;
	mov.f32 	%f958, %f936;
	mov.f32 	%f959, %f936;
	mov.f32 	%f960, %f936;
	mov.f32 	%f961, %f936;
	mov.f32 	%f962, %f936;
	mov.f32 	%f963, %f936;
	mov.f32 	%f964, %f936;
	mov.f32 	%f965, %f936;
	mov.f32 	%f966, %f936;
	mov.f32 	%f967, %f936;
	mov.f32 	%f968, %f936;
	mov.f32 	%f969, %f936;
	mov.f32 	%f970, %f936;
	mov.f32 	%f971, %f936;
	mov.f32 	%f972, %f936;
	mov.f32 	%f973, %f936;
	mov.f32 	%f974, %f936;
	mov.f32 	%f975, %f936;
	mov.f32 	%f976, %f936;
	mov.f32 	%f977, %f936;
	mov.f32 	%f978, %f936;
	mov.f32 	%f979, %f936;
	mov.f32 	%f980, %f936;
	mov.f32 	%f981, %f936;
	mov.f32 	%f982, %f936;
	mov.f32 	%f983, %f936;
	mov.f32 	%f984, %f936;
	mov.f32 	%f985, %f936;
	mov.f32 	%f986, %f936;
	mov.f32 	%f987, %f936;
	mov.f32 	%f988, %f936;
	mov.f32 	%f989, %f936;
	mov.f32 	%f990, %f936;
	mov.f32 	%f991, %f936;
	mov.f32 	%f992, %f936;
	mov.f32 	%f993, %f936;
	mov.f32 	%f994, %f936;
	mov.f32 	%f995, %f936;
	mov.f32 	%f996, %f936;
	mov.f32 	%f997, %f936;
	mov.f32 	%f998, %f936;
	mov.f32 	%f999, %f936;
	mov.f32 	%f1000, %f936;
	mov.f32 	%f1001, %f936;
	mov.f32 	%f1002, %f936;
	mov.f32 	%f1003, %f936;
	mov.f32 	%f1004, %f936;
	mov.f32 	%f1005, %f936;
	mov.f32 	%f1006, %f936;
	mov.f32 	%f1007, %f936;
	mov.f32 	%f1008, %f936;
	mov.f32 	%f1009, %f936;
	mov.f32 	%f1010, %f936;
	mov.f32 	%f1011, %f936;
	mov.f32 	%f1012, %f936;
	mov.f32 	%f1013, %f936;
	mov.f32 	%f1014, %f936;
	mov.f32 	%f1015, %f936;
	mov.f32 	%f1016, %f936;
	mov.f32 	%f1017, %f936;
	mov.f32 	%f1018, %f936;
	mov.f32 	%f1019, %f936;
	mov.f32 	%f1020, %f936;
	mov.f32 	%f1021, %f936;
	mov.f32 	%f1022, %f936;
	mov.f32 	%f1023, %f936;
	mov.f32 	%f1024, %f936;
	mov.f32 	%f1025, %f936;
	mov.f32 	%f1026, %f936;
	mov.f32 	%f1027, %f936;
	mov.f32 	%f1028, %f936;
	mov.f32 	%f1029, %f936;
	mov.f32 	%f1030, %f936;
	mov.f32 	%f1031, %f936;
	mov.f32 	%f1032, %f936;
	mov.f32 	%f1033, %f936;
	mov.f32 	%f1034, %f936;
	mov.f32 	%f1035, %f936;
	mov.f32 	%f1036, %f936;
	mov.f32 	%f1037, %f936;
	mov.f32 	%f1038, %f936;
	mov.f32 	%f1039, %f936;
	mov.f32 	%f1040, %f936;
	mov.f32 	%f1041, %f936;
	mov.f32 	%f1042, %f936;
	mov.f32 	%f1043, %f936;
	mov.f32 	%f1044, %f936;
	mov.f32 	%f1045, %f936;
	mov.f32 	%f1046, %f936;
	mov.f32 	%f1047, %f936;
	mov.f32 	%f1048, %f936;
	mov.f32 	%f1049, %f936;
	mov.f32 	%f1050, %f936;
	mov.f32 	%f1051, %f936;
	mov.f32 	%f1052, %f936;
	mov.f32 	%f1053, %f936;
	mov.f32 	%f1054, %f936;
	mov.f32 	%f1055, %f936;
$L__BB0_1:
	ld.param.u64 	%rd62, [my_kernel_kernel0_param_1];
	ld.param.u64 	%rd61, [my_kernel_kernel0_param_0];
	mov.u32 	%r87, %tid.x;
	setp.gt.u32 	%p6, %r87, 127;
	bar.sync 	0;
	shl.b32 	%r88, %r147, 4;
	add.s32 	%r89, %r1, %r88;
	cvta.to.global.u64 	%rd5, %rd61;
	mul.wide.u32 	%rd6, %r89, 4;
	add.s64 	%rd7, %rd5, %rd6;
	ld.global.nc.f32 	%f362, [%rd7];
	shl.b32 	%r90, %r87, 2;
	mov.u32 	%r91, _ZZ17my_kernel_kernel0E18PaddedInput_shared;
	add.s32 	%r92, %r91, %r90;
	st.shared.f32 	[%r92], %f362;
	add.s32 	%r93, %r3, %r88;
	mul.wide.u32 	%rd8, %r93, 4;
	add.s64 	%rd9, %rd5, %rd8;
	ld.global.nc.f32 	%f363, [%rd9];
	st.shared.f32 	[%r92+1280], %f363;
	add.s32 	%r94, %r5, %r88;
	mul.wide.u32 	%rd10, %r94, 4;
	add.s64 	%rd11, %rd5, %rd10;
	ld.global.nc.f32 	%f364, [%rd11];
	st.shared.f32 	[%r92+2560], %f364;
	add.s32 	%r95, %r6, %r88;
	mul.wide.u32 	%rd12, %r95, 4;
	add.s64 	%rd13, %rd5, %rd12;
	ld.global.nc.f32 	%f365, [%rd13];
	st.shared.f32 	[%r92+3840], %f365;
	cvt.u64.u32 	%rd14, %r88;
	mov.u32 	%r96, %ctaid.x;
	shr.u32 	%r97, %r96, 1;
	mul.lo.s32 	%r98, %r97, 38400;
	and.b32  	%r99, %r87, 15;
	or.b32  	%r100, %r98, %r99;
	selp.b32 	%r101, 3840, 0, %p1;
	add.s32 	%r102, %r100, %r101;
	cvt.u64.u32 	%rd16, %r102;
	cvt.u32.u16 	%r103, %rs1;
	mul.wide.u32 	%rd17, %r103, 7680;
	add.s64 	%rd18, %rd17, %rd16;
	add.s64 	%rd19, %rd18, %rd15;
	add.s64 	%rd20, %rd19, %rd14;
	shl.b64 	%rd21, %rd20, 2;
	add.s64 	%rd22, %rd5, %rd21;
	ld.global.nc.f32 	%f366, [%rd22+921600];
	st.shared.f32 	[%r92+5120], %f366;
	add.s32 	%r104, %r7, %r88;
	mul.wide.u32 	%rd23, %r104, 4;
	add.s64 	%rd24, %rd5, %rd23;
	ld.global.nc.f32 	%f367, [%rd24];
	st.shared.f32 	[%r92+6400], %f367;
	add.s32 	%r105, %r8, %r88;
	mul.wide.u32 	%rd25, %r105, 4;
	add.s64 	%rd26, %rd5, %rd25;
	ld.global.nc.f32 	%f368, [%rd26];
	st.shared.f32 	[%r92+7680], %f368;
	add.s32 	%r106, %r9, %r88;
	mul.wide.u32 	%rd27, %r106, 4;
	add.s64 	%rd28, %rd5, %rd27;
	ld.global.nc.f32 	%f369, [%rd28];
	st.shared.f32 	[%r92+8960], %f369;
	cvt.u32.u16 	%r107, %rs2;
	mul.wide.u32 	%rd30, %r107, 7680;
	add.s64 	%rd31, %rd30, %rd16;
	add.s64 	%rd32, %rd31, %rd29;
	add.s64 	%rd33, %rd32, %rd14;
	shl.b64 	%rd34, %rd33, 2;
	add.s64 	%rd35, %rd5, %rd34;
	ld.global.nc.f32 	%f370, [%rd35+1843200];
	st.shared.f32 	[%r92+10240], %f370;
	add.s32 	%r108, %r10, %r88;
	mul.wide.u32 	%rd36, %r108, 4;
	add.s64 	%rd37, %rd5, %rd36;
	ld.global.nc.f32 	%f371, [%rd37];
	st.shared.f32 	[%r92+11520], %f371;
	add.s32 	%r109, %r11, %r88;
	mul.wide.u32 	%rd38, %r109, 4;
	add.s64 	%rd39, %rd5, %rd38;
	ld.global.nc.f32 	%f372, [%rd39];
	st.shared.f32 	[%r92+12800], %f372;
	add.s32 	%r110, %r12, %r88;
	mul.wide.u32 	%rd40, %r110, 4;
	add.s64 	%rd41, %rd5, %rd40;
	ld.global.nc.f32 	%f373, [%rd41];
	st.shared.f32 	[%r92+14080], %f373;
	add.s32 	%r111, %r13, %r88;
	mul.wide.u32 	%rd42, %r111, 4;
	add.s64 	%rd43, %rd5, %rd42;
	ld.global.nc.f32 	%f374, [%rd43];
	st.shared.f32 	[%r92+15360], %f374;
	add.s32 	%r112, %r14, %r88;
	mul.wide.u32 	%rd44, %r112, 4;
	add.s64 	%rd45, %rd5, %rd44;
	ld.global.nc.f32 	%f375, [%rd45];
	st.shared.f32 	[%r92+16640], %f375;
	add.s32 	%r113, %r15, %r88;
	mul.wide.u32 	%rd46, %r113, 4;
	add.s64 	%rd47, %rd5, %rd46;
	ld.global.nc.f32 	%f376, [%rd47];
	st.shared.f32 	[%r92+17920], %f376;
	shl.b32 	%r114, %r147, 11;
	or.b32  	%r115, %r114, %r87;
	cvta.to.global.u64 	%rd48, %rd62;
	mul.wide.u32 	%rd49, %r115, 4;
	add.s64 	%rd50, %rd48, %rd49;
	ld.global.nc.f32 	%f377, [%rd50];
	mov.u32 	%r116, _ZZ17my_kernel_kernel0E18placeholder_shared;
	add.s32 	%r117, %r116, %r90;
	st.shared.f32 	[%r117], %f377;
	ld.global.nc.f32 	%f378, [%rd50+1280];
	st.shared.f32 	[%r117+1280], %f378;
	ld.global.nc.f32 	%f379, [%rd50+2560];
	st.shared.f32 	[%r117+2560], %f379;
	ld.global.nc.f32 	%f380, [%rd50+3840];
	st.shared.f32 	[%r117+3840], %f380;
	ld.global.nc.f32 	%f381, [%rd50+5120];
	st.shared.f32 	[%r117+5120], %f381;
	ld.global.nc.f32 	%f382, [%rd50+6400];
	st.shared.f32 	[%r117+6400], %f382;
	@%p6 bra 	$L__BB0_3;
	ld.param.u64 	%rd63, [my_kernel_kernel0_param_1];
	cvta.to.global.u64 	%rd51, %rd63;
	shl.b32 	%r118, %r147, 11;
	mov.u32 	%r119, %tid.x;
	or.b32  	%r120, %r118, %r119;
	mul.wide.u32 	%rd52, %r120, 4;
	add.s64 	%rd53, %rd51, %rd52;
	ld.global.nc.f32 	%f383, [%rd53+7680];
	shl.b32 	%r121, %r119, 2;
	mov.u32 	%r122, _ZZ17my_kernel_kernel0E18placeholder_shared;
	add.s32 	%r123, %r122, %r121;
	st.shared.f32 	[%r123+7680], %f383;
$L__BB0_3:
	mul.lo.s16 	%rs86, %rs3, 2400;
	mad.lo.s16 	%rs87, %rs4, 48, %rs86;
	mul.wide.u16 	%r125, %rs87, 4;
	mov.u32 	%r126, _ZZ17my_kernel_kernel0E18PaddedInput_shared;
	add.s32 	%r127, %r125, %r126;
	add.s32 	%r148, %r127, 4800;
	bar.sync 	0;
	mov.b32 	%r149, 512;
$L__BB0_4:
	mov.u32 	%r128, %tid.x;
	shl.b32 	%r129, %r128, 4;
	and.b32  	%r130, %r129, 496;
	mov.u32 	%r131, _ZZ17my_kernel_kernel0E18placeholder_shared;
	add.s32 	%r132, %r131, %r130;
	add.s32 	%r133, %r132, %r149;
	ld.shared.f32 	%f384, [%r133+-512];
	ld.shared.f32 	%f385, [%r133+-508];
	ld.shared.f32 	%f386, [%r133+-504];
	ld.shared.f32 	%f387, [%r133+-500];
	ld.shared.f32 	%f388, [%r133];
	ld.shared.f32 	%f389, [%r133+4];
	ld.shared.f32 	%f390, [%r133+8];
	ld.shared.f32 	%f391, [%r133+12];
	ld.shared.f32 	%f392, [%r148+-4800];
	fma.rn.f32 	%f393, %f392, %f384, %f1055;
	fma.rn.f32 	%f394, %f392, %f385, %f1054;
	fma.rn.f32 	%f395, %f392, %f386, %f1053;
	fma.rn.f32 	%f396, %f392, %f387, %f1052;
	ld.shared.f32 	%f397, [%r148+-4796];
	fma.rn.f32 	%f1055, %f397, %f388, %f393;
	fma.rn.f32 	%f1054, %f397, %f389, %f394;
	fma.rn.f32 	%f1053, %f397, %f390, %f395;
	fma.rn.f32 	%f1052, %f397, %f391, %f396;
	ld.shared.f32 	%f398, [%r148+-4736];
	fma.rn.f32 	%f399, %f398, %f384, %f1051;
	fma.rn.f32 	%f400, %f398, %f385, %f1050;
	fma.rn.f32 	%f401, %f398, %f386, %f1049;
	fma.rn.f32 	%f402, %f398, %f387, %f1048;
	ld.shared.f32 	%f403, [%r148+-4732];
	fma.rn.f32 	%f1051, %f403, %f388, %f399;
	fma.rn.f32 	%f1050, %f403, %f389, %f400;
	fma.rn.f32 	%f1049, %f403, %f390, %f401;
	fma.rn.f32 	%f1048, %f403, %f391, %f402;
	ld.shared.f32 	%f404, [%r148+-4672];
	fma.rn.f32 	%f405, %f404, %f384, %f1047;
	fma.rn.f32 	%f406, %f404, %f385, %f1046;
	fma.rn.f32 	%f407, %f404, %f386, %f1045;
	fma.rn.f32 	%f408, %f404, %f387, %f1044;
	ld.shared.f32 	%f409, [%r148+-4668];
	fma.rn.f32 	%f1047, %f409, %f388, %f405;
	fma.rn.f32 	%f1046, %f409, %f389, %f406;
	fma.rn.f32 	%f1045, %f409, %f390, %f407;
	fma.rn.f32 	%f1044, %f409, %f391, %f408;
	ld.shared.f32 	%f410, [%r148+-3840];
	fma.rn.f32 	%f411, %f410, %f384, %f1043;
	fma.rn.f32 	%f412, %f410, %f385, %f1042;
	fma.rn.f32 	%f413, %f410, %f386, %f1041;
	fma.rn.f32 	%f414, %f410, %f387, %f1040;
	ld.shared.f32 	%f415, [%r148+-3836];
	fma.rn.f32 	%f1043, %f415, %f388, %f411;
	fma.rn.f32 	%f1042, %f415, %f389, %f412;
	fma.rn.f32 	%f1041, %f415, %f390, %f413;
	fma.rn.f32 	%f1040, %f415, %f391, %f414;
	ld.shared.f32 	%f416, [%r148+-3776];
	fma.rn.f32 	%f417, %f416, %f384, %f1039;
	fma.rn.f32 	%f418, %f416, %f385, %f1038;
	fma.rn.f32 	%f419, %f416, %f386, %f1037;
	fma.rn.f32 	%f420, %f416, %f387, %f1036;
	ld.shared.f32 	%f421, [%r148+-3772];
	fma.rn.f32 	%f1039, %f421, %f388, %f417;
	fma.rn.f32 	%f1038, %f421, %f389, %f418;
	fma.rn.f32 	%f1037, %f421, %f390, %f419;
	fma.rn.f32 	%f1036, %f421, %f391, %f420;
	ld.shared.f32 	%f422, [%r148+-3712];
	fma.rn.f32 	%f423, %f422, %f384, %f1035;
	fma.rn.f32 	%f424, %f422, %f385, %f1034;
	fma.rn.f32 	%f425, %f422, %f386, %f1033;
	fma.rn.f32 	%f426, %f422, %f387, %f1032;
	ld.shared.f32 	%f427, [%r148+-3708];
	fma.rn.f32 	%f1035, %f427, %f388, %f423;
	fma.rn.f32 	%f1034, %f427, %f389, %f424;
	fma.rn.f32 	%f1033, %f427, %f390, %f425;
	fma.rn.f32 	%f1032, %f427, %f391, %f426;
	ld.shared.f32 	%f428, [%r148+-2880];
	fma.rn.f32 	%f429, %f428, %f384, %f1031;
	fma.rn.f32 	%f430, %f428, %f385, %f1030;
	fma.rn.f32 	%f431, %f428, %f386, %f1029;
	fma.rn.f32 	%f432, %f428, %f387, %f1028;
	ld.shared.f32 	%f433, [%r148+-2876];
	fma.rn.f32 	%f1031, %f433, %f388, %f429;
	fma.rn.f32 	%f1030, %f433, %f389, %f430;
	fma.rn.f32 	%f1029, %f433, %f390, %f431;
	fma.rn.f32 	%f1028, %f433, %f391, %f432;
	ld.shared.f32 	%f434, [%r148+-2816];
	fma.rn.f32 	%f435, %f434, %f384, %f1027;
	fma.rn.f32 	%f436, %f434, %f385, %f1026;
	fma.rn.f32 	%f437, %f434, %f386, %f1025;
	fma.rn.f32 	%f438, %f434, %f387, %f1024;
	ld.shared.f32 	%f439, [%r148+-2812];
	fma.rn.f32 	%f1027, %f439, %f388, %f435;
	fma.rn.f32 	%f1026, %f439, %f389, %f436;
	fma.rn.f32 	%f1025, %f439, %f390, %f437;
	fma.rn.f32 	%f1024, %f439, %f391, %f438;
	ld.shared.f32 	%f440, [%r148+-2752];
	fma.rn.f32 	%f441, %f440, %f384, %f1023;
	fma.rn.f32 	%f442, %f440, %f385, %f1022;
	fma.rn.f32 	%f443, %f440, %f386, %f1021;
	fma.rn.f32 	%f444, %f440, %f387, %f1020;
	ld.shared.f32 	%f445, [%r148+-2748];
	fma.rn.f32 	%f1023, %f445, %f388, %f441;
	fma.rn.f32 	%f1022, %f445, %f389, %f442;
	fma.rn.f32 	%f1021, %f445, %f390, %f443;
	fma.rn.f32 	%f1020, %f445, %f391, %f444;
	ld.shared.f32 	%f446, [%r148+-1920];
	fma.rn.f32 	%f447, %f446, %f384, %f1019;
	fma.rn.f32 	%f448, %f446, %f385, %f1018;
	fma.rn.f32 	%f449, %f446, %f386, %f1017;
	fma.rn.f32 	%f450, %f446, %f387, %f1016;
	ld.shared.f32 	%f451, [%r148+-1916];
	fma.rn.f32 	%f1019, %f451, %f388, %f447;
	fma.rn.f32 	%f1018, %f451, %f389, %f448;
	fma.rn.f32 	%f1017, %f451, %f390, %f449;
	fma.rn.f32 	%f1016, %f451, %f391, %f450;
	ld.shared.f32 	%f452, [%r148+-1856];
	fma.rn.f32 	%f453, %f452, %f384, %f1015;
	fma.rn.f32 	%f454, %f452, %f385, %f1014;
	fma.rn.f32 	%f455, %f452, %f386, %f1013;
	fma.rn.f32 	%f456, %f452, %f387, %f1012;
	ld.shared.f32 	%f457, [%r148+-1852];
	fma.rn.f32 	%f1015, %f457, %f388, %f453;
	fma.rn.f32 	%f1014, %f457, %f389, %f454;
	fma.rn.f32 	%f1013, %f457, %f390, %f455;
	fma.rn.f32 	%f1012, %f457, %f391, %f456;
	ld.shared.f32 	%f458, [%r148+-1792];
	fma.rn.f32 	%f459, %f458, %f384, %f1011;
	fma.rn.f32 	%f460, %f458, %f385, %f1010;
	fma.rn.f32 	%f461, %f458, %f386, %f1009;
	fma.rn.f32 	%f462, %f458, %f387, %f1008;
	ld.shared.f32 	%f463, [%r148+-1788];
	fma.rn.f32 	%f1011, %f463, %f388, %f459;
	fma.rn.f32 	%f1010, %f463, %f389, %f460;
	fma.rn.f32 	%f1009, %f463, %f390, %f461;
	fma.rn.f32 	%f1008, %f463, %f391, %f462;
	ld.shared.f32 	%f464, [%r148+-960];
	fma.rn.f32 	%f465, %f464, %f384, %f1007;
	fma.rn.f32 	%f466, %f464, %f385, %f1006;
	fma.rn.f32 	%f467, %f464, %f386, %f1005;
	fma.rn.f32 	%f468, %f464, %f387, %f1004;
	ld.shared.f32 	%f469, [%r148+-956];
	fma.rn.f32 	%f1007, %f469, %f388, %f465;
	fma.rn.f32 	%f1006, %f469, %f389, %f466;
	fma.rn.f32 	%f1005, %f469, %f390, %f467;
	fma.rn.f32 	%f1004, %f469, %f391, %f468;
	ld.shared.f32 	%f470, [%r148+-896];
	fma.rn.f32 	%f471, %f470, %f384, %f1003;
	fma.rn.f32 	%f472, %f470, %f385, %f1002;
	fma.rn.f32 	%f473, %f470, %f386, %f1001;
	fma.rn.f32 	%f474, %f470, %f387, %f1000;
	ld.shared.f32 	%f475, [%r148+-892];
	fma.rn.f32 	%f1003, %f475, %f388, %f471;
	fma.rn.f32 	%f1002, %f475, %f389, %f472;
	fma.rn.f32 	%f1001, %f475, %f390, %f473;
	fma.rn.f32 	%f1000, %f475, %f391, %f474;
	ld.shared.f32 	%f476, [%r148+-832];
	fma.rn.f32 	%f477, %f476, %f384, %f999;
	fma.rn.f32 	%f478, %f476, %f385, %f998;
	fma.rn.f32 	%f479, %f476, %f386, %f997;
	fma.rn.f32 	%f480, %f476, %f387, %f996;
	ld.shared.f32 	%f481, [%r148+-828];
	fma.rn.f32 	%f999, %f481, %f388, %f477;
	fma.rn.f32 	%f998, %f481, %f389, %f478;
	fma.rn.f32 	%f997, %f481, %f390, %f479;
	fma.rn.f32 	%f996, %f481, %f391, %f480;
	ld.shared.f32 	%f482, [%r148];
	fma.rn.f32 	%f483, %f482, %f384, %f995;
	fma.rn.f32 	%f484, %f482, %f385, %f994;
	fma.rn.f32 	%f485, %f482, %f386, %f993;
	fma.rn.f32 	%f486, %f482, %f387, %f992;
	ld.shared.f32 	%f487, [%r148+4];
	fma.rn.f32 	%f995, %f487, %f388, %f483;
	fma.rn.f32 	%f994, %f487, %f389, %f484;
	fma.rn.f32 	%f993, %f487, %f390, %f485;
	fma.rn.f32 	%f992, %f487, %f391, %f486;
	ld.shared.f32 	%f488, [%r148+64];
	fma.rn.f32 	%f489, %f488, %f384, %f991;
	fma.rn.f32 	%f490, %f488, %f385, %f990;
	fma.rn.f32 	%f491, %f488, %f386, %f989;
	fma.rn.f32 	%f492, %f488, %f387, %f988;
	ld.shared.f32 	%f493, [%r148+68];
	fma.rn.f32 	%f991, %f493, %f388, %f489;
	fma.rn.f32 	%f990, %f493, %f389, %f490;
	fma.rn.f32 	%f989, %f493, %f390, %f491;
	fma.rn.f32 	%f988, %f493, %f391, %f492;
	ld.shared.f32 	%f494, [%r148+128];
	fma.rn.f32 	%f495, %f494, %f384, %f987;
	fma.rn.f32 	%f496, %f494, %f385, %f986;
	fma.rn.f32 	%f497, %f494, %f386, %f985;
	fma.rn.f32 	%f498, %f494, %f387, %f984;
	ld.shared.f32 	%f499, [%r148+132];
	fma.rn.f32 	%f987, %f499, %f388, %f495;
	fma.rn.f32 	%f986, %f499, %f389, %f496;
	fma.rn.f32 	%f985, %f499, %f390, %f497;
	fma.rn.f32 	%f984, %f499, %f391, %f498;
	ld.shared.f32 	%f500, [%r148+960];
	fma.rn.f32 	%f501, %f500, %f384, %f983;
	fma.rn.f32 	%f502, %f500, %f385, %f982;
	fma.rn.f32 	%f503, %f500, %f386, %f981;
	fma.rn.f32 	%f504, %f500, %f387, %f980;
	ld.shared.f32 	%f505, [%r148+964];
	fma.rn.f32 	%f983, %f505, %f388, %f501;
	fma.rn.f32 	%f982, %f505, %f389, %f502;
	fma.rn.f32 	%f981, %f505, %f390, %f503;
	fma.rn.f32 	%f980, %f505, %f391, %f504;
	ld.shared.f32 	%f506, [%r148+1024];
	fma.rn.f32 	%f507, %f506, %f384, %f979;
	fma.rn.f32 	%f508, %f506, %f385, %f978;
	fma.rn.f32 	%f509, %f506, %f386, %f977;
	fma.rn.f32 	%f510, %f506, %f387, %f976;
	ld.shared.f32 	%f511, [%r148+1028];
	fma.rn.f32 	%f979, %f511, %f388, %f507;
	fma.rn.f32 	%f978, %f511, %f389, %f508;
	fma.rn.f32 	%f977, %f511, %f390, %f509;
	fma.rn.f32 	%f976, %f511, %f391, %f510;
	ld.shared.f32 	%f512, [%r148+1088];
	fma.rn.f32 	%f513, %f512, %f384, %f975;
	fma.rn.f32 	%f514, %f512, %f385, %f974;
	fma.rn.f32 	%f515, %f512, %f386, %f973;
	fma.rn.f32 	%f516, %f512, %f387, %f972;
	ld.shared.f32 	%f517, [%r148+1092];
	fma.rn.f32 	%f975, %f517, %f388, %f513;
	fma.rn.f32 	%f974, %f517, %f389, %f514;
	fma.rn.f32 	%f973, %f517, %f390, %f515;
	fma.rn.f32 	%f972, %f517, %f391, %f516;
	ld.shared.f32 	%f518, [%r148+1920];
	fma.rn.f32 	%f519, %f518, %f384, %f971;
	fma.rn.f32 	%f520, %f518, %f385, %f970;
	fma.rn.f32 	%f521, %f518, %f386, %f969;
	fma.rn.f32 	%f522, %f518, %f387, %f968;
	ld.shared.f32 	%f523, [%r148+1924];
	fma.rn.f32 	%f971, %f523, %f388, %f519;
	fma.rn.f32 	%f970, %f523, %f389, %f520;
	fma.rn.f32 	%f969, %f523, %f390, %f521;
	fma.rn.f32 	%f968, %f523, %f391, %f522;
	ld.shared.f32 	%f524, [%r148+1984];
	fma.rn.f32 	%f525, %f524, %f384, %f967;
	fma.rn.f32 	%f526, %f524, %f385, %f966;
	fma.rn.f32 	%f527, %f524, %f386, %f965;
	fma.rn.f32 	%f528, %f524, %f387, %f964;
	ld.shared.f32 	%f529, [%r148+1988];
	fma.rn.f32 	%f967, %f529, %f388, %f525;
	fma.rn.f32 	%f966, %f529, %f389, %f526;
	fma.rn.f32 	%f965, %f529, %f390, %f527;
	fma.rn.f32 	%f964, %f529, %f391, %f528;
	ld.shared.f32 	%f530, [%r148+2048];
	fma.rn.f32 	%f531, %f530, %f384, %f963;
	fma.rn.f32 	%f532, %f530, %f385, %f962;
	fma.rn.f32 	%f533, %f530, %f386, %f961;
	fma.rn.f32 	%f534, %f530, %f387, %f960;
	ld.shared.f32 	%f535, [%r148+2052];
	fma.rn.f32 	%f963, %f535, %f388, %f531;
	fma.rn.f32 	%f962, %f535, %f389, %f532;
	fma.rn.f32 	%f961, %f535, %f390, %f533;
	fma.rn.f32 	%f960, %f535, %f391, %f534;
	ld.shared.f32 	%f536, [%r148+2880];
	fma.rn.f32 	%f537, %f536, %f384, %f959;
	fma.rn.f32 	%f538, %f536, %f385, %f958;
	fma.rn.f32 	%f539, %f536, %f386, %f957;
	fma.rn.f32 	%f540, %f536, %f387, %f956;
	ld.shared.f32 	%f541, [%r148+2884];
	fma.rn.f32 	%f959, %f541, %f388, %f537;
	fma.rn.f32 	%f958, %f541, %f389, %f538;
	fma.rn.f32 	%f957, %f541, %f390, %f539;
	fma.rn.f32 	%f956, %f541, %f391, %f540;
	ld.shared.f32 	%f542, [%r148+2944];
	fma.rn.f32 	%f543, %f542, %f384, %f955;
	fma.rn.f32 	%f544, %f542, %f385, %f954;
	fma.rn.f32 	%f545, %f542, %f386, %f953;
	fma.rn.f32 	%f546, %f542, %f387, %f952;
	ld.shared.f32 	%f547, [%r148+2948];
	fma.rn.f32 	%f955, %f547, %f388, %f543;
	fma.rn.f32 	%f954, %f547, %f389, %f544;
	fma.rn.f32 	%f953, %f547, %f390, %f545;
	fma.rn.f32 	%f952, %f547, %f391, %f546;
	ld.shared.f32 	%f548, [%r148+3008];
	fma.rn.f32 	%f549, %f548, %f384, %f951;
	fma.rn.f32 	%f550, %f548, %f385, %f950;
	fma.rn.f32 	%f551, %f548, %f386, %f949;
	fma.rn.f32 	%f552, %f548, %f387, %f948;
	ld.shared.f32 	%f553, [%r148+3012];
	fma.rn.f32 	%f951, %f553, %f388, %f549;
	fma.rn.f32 	%f950, %f553, %f389, %f550;
	fma.rn.f32 	%f949, %f553, %f390, %f551;
	fma.rn.f32 	%f948, %f553, %f391, %f552;
	ld.shared.f32 	%f554, [%r148+3840];
	fma.rn.f32 	%f555, %f554, %f384, %f947;
	fma.rn.f32 	%f556, %f554, %f385, %f946;
	fma.rn.f32 	%f557, %f554, %f386, %f945;
	fma.rn.f32 	%f558, %f554, %f387, %f944;
	ld.shared.f32 	%f559, [%r148+3844];
	fma.rn.f32 	%f947, %f559, %f388, %f555;
	fma.rn.f32 	%f946, %f559, %f389, %f556;
	fma.rn.f32 	%f945, %f559, %f390, %f557;
	fma.rn.f32 	%f944, %f559, %f391, %f558;
	ld.shared.f32 	%f560, [%r148+3904];
	fma.rn.f32 	%f561, %f560, %f384, %f943;
	fma.rn.f32 	%f562, %f560, %f385, %f942;
	fma.rn.f32 	%f563, %f560, %f386, %f941;
	fma.rn.f32 	%f564, %f560, %f387, %f940;
	ld.shared.f32 	%f565, [%r148+3908];
	fma.rn.f32 	%f943, %f565, %f388, %f561;
	fma.rn.f32 	%f942, %f565, %f389, %f562;
	fma.rn.f32 	%f941, %f565, %f390, %f563;
	fma.rn.f32 	%f940, %f565, %f391, %f564;
	ld.shared.f32 	%f566, [%r148+3968];
	fma.rn.f32 	%f567, %f566, %f384, %f939;
	fma.rn.f32 	%f568, %f566, %f385, %f938;
	fma.rn.f32 	%f569, %f566, %f386, %f937;
	fma.rn.f32 	%f570, %f566, %f387, %f936;
	ld.shared.f32 	%f571, [%r148+3972];
	fma.rn.f32 	%f939, %f571, %f388, %f567;
	fma.rn.f32 	%f938, %f571, %f389, %f568;
	fma.rn.f32 	%f937, %f571, %f390, %f569;
	fma.rn.f32 	%f936, %f571, %f391, %f570;
	add.s32 	%r149, %r149, 1024;
	add.s32 	%r148, %r148, 8;
	setp.ne.s32 	%p7, %r149, 8704;
	@%p7 bra 	$L__BB0_4;
	add.s32 	%r147, %r147, 1;
	setp.ne.s32 	%p8, %r147, 16;
	@%p8 bra 	$L__BB0_1;
	ld.param.u64 	%rd65, [my_kernel_kernel0_param_3];
	ld.param.u64 	%rd64, [my_kernel_kernel0_param_2];
	cvta.to.global.u64 	%rd54, %rd64;
	cvta.to.global.u64 	%rd55, %rd65;
	mov.u32 	%r134, %tid.x;
	shl.b32 	%r135, %r134, 2;
	and.b32  	%r136, %r135, 124;
	cvt.u32.u16 	%r137, %rs3;
	mov.u32 	%r138, %ctaid.x;
	shr.u32 	%r139, %r138, 1;
	selp.b32 	%r140, 1920, 0, %p1;
	mul.lo.s16 	%rs88, %rs4, 384;
	cvt.u32.u16 	%r141, %rs88;
	mad.lo.s32 	%r142, %r139, 19200, %r140;
	or.b32  	%r143, %r142, %r136;
	mad.lo.s32 	%r144, %r137, 230400, %r143;
	add.s32 	%r145, %r144, %r141;
	shl.b32 	%r146, %r134, 4;
	cvt.u64.u32 	%rd56, %r146;
	and.b64  	%rd57, %rd56, 496;
	add.s64 	%rd58, %rd55, %rd57;
	ld.global.nc.f32 	%f572, [%rd58];
	add.f32 	%f573, %f1055, %f572;
	max.f32 	%f574, %f573, 0f00000000;
	mul.wide.u32 	%rd59, %r145, 4;
	add.s64 	%rd60, %rd54, %rd59;
	st.global.f32 	[%rd60], %f574;
	ld.global.nc.f32 	%f575, [%rd58+4];
	add.f32 	%f576, %f1054, %f575;
	max.f32 	%f577, %f576, 0f00000000;
	st.global.f32 	[%rd60+4], %f577;
	ld.global.nc.f32 	%f578, [%rd58+8];
	add.f32 	%f579, %f1053, %f578;
	max.f32 	%f580, %f579, 0f00000000;
	st.global.f32 	[%rd60+8], %f580;
	ld.global.nc.f32 	%f581, [%rd58+12];
	add.f32 	%f582, %f1052, %f581;
	max.f32 	%f583, %f582, 0f00000000;
	st.global.f32 	[%rd60+12], %f583;
	add.f32 	%f584, %f1051, %f572;
	max.f32 	%f585, %f584, 0f00000000;
	st.global.f32 	[%rd60+512], %f585;
	add.f32 	%f586, %f1050, %f575;
	max.f32 	%f587, %f586, 0f00000000;
	st.global.f32 	[%rd60+516], %f587;
	add.f32 	%f588, %f1049, %f578;
	max.f32 	%f589, %f588, 0f00000000;
	st.global.f32 	[%rd60+520], %f589;
	add.f32 	%f590, %f1048, %f581;
	max.f32 	%f591, %f590, 0f00000000;
	st.global.f32 	[%rd60+524], %f591;
	add.f32 	%f592, %f1047, %f572;
	max.f32 	%f593, %f592, 0f00000000;
	st.global.f32 	[%rd60+1024], %f593;
	add.f32 	%f594, %f1046, %f575;
	max.f32 	%f595, %f594, 0f00000000;
	st.global.f32 	[%rd60+1028], %f595;
	add.f32 	%f596, %f1045, %f578;
	max.f32 	%f597, %f596, 0f00000000;
	st.global.f32 	[%rd60+1032], %f597;
	add.f32 	%f598, %f1044, %f581;
	max.f32 	%f599, %f598, 0f00000000;
	st.global.f32 	[%rd60+1036], %f599;
	add.f32 	%f600, %f1043, %f572;
	max.f32 	%f601, %f600, 0f00000000;
	st.global.f32 	[%rd60+15360], %f601;
	add.f32 	%f602, %f1042, %f575;
	max.f32 	%f603, %f602, 0f00000000;
	st.global.f32 	[%rd60+15364], %f603;
	add.f32 	%f604, %f1041, %f578;
	max.f32 	%f605, %f604, 0f00000000;
	st.global.f32 	[%rd60+15368], %f605;
	add.f32 	%f606, %f1040, %f581;
	max.f32 	%f607, %f606, 0f00000000;
	st.global.f32 	[%rd60+15372], %f607;
	add.f32 	%f608, %f1039, %f572;
	max.f32 	%f609, %f608, 0f00000000;
	st.global.f32 	[%rd60+15872], %f609;
	add.f32 	%f610, %f1038, %f575;
	max.f32 	%f611, %f610, 0f00000000;
	st.global.f32 	[%rd60+15876], %f611;
	add.f32 	%f612, %f1037, %f578;
	max.f32 	%f613, %f612, 0f00000000;
	st.global.f32 	[%rd60+15880], %f613;
	add.f32 	%f614, %f1036, %f581;
	max.f32 	%f615, %f614, 0f00000000;
	st.global.f32 	[%rd60+15884], %f615;
	add.f32 	%f616, %f1035, %f572;
	max.f32 	%f617, %f616, 0f00000000;
	st.global.f32 	[%rd60+16384], %f617;
	add.f32 	%f618, %f1034, %f575;
	max.f32 	%f619, %f618, 0f00000000;
	st.global.f32 	[%rd60+16388], %f619;
	add.f32 	%f620, %f1033, %f578;
	max.f32 	%f621, %f620, 0f00000000;
	st.global.f32 	[%rd60+16392], %f621;
	add.f32 	%f622, %f1032, %f581;
	max.f32 	%f623, %f622, 0f00000000;
	st.global.f32 	[%rd60+16396], %f623;
	add.f32 	%f624, %f1031, %f572;
	max.f32 	%f625, %f624, 0f00000000;
	st.global.f32 	[%rd60+30720], %f625;
	add.f32 	%f626, %f1030, %f575;
	max.f32 	%f627, %f626, 0f00000000;
	st.global.f32 	[%rd60+30724], %f627;
	add.f32 	%f628, %f1029, %f578;
	max.f32 	%f629, %f628, 0f00000000;
	st.global.f32 	[%rd60+30728], %f629;
	add.f32 	%f630, %f1028, %f581;
	max.f32 	%f631, %f630, 0f00000000;
	st.global.f32 	[%rd60+30732], %f631;
	add.f32 	%f632, %f1027, %f572;
	max.f32 	%f633, %f632, 0f00000000;
	st.global.f32 	[%rd60+31232], %f633;
	add.f32 	%f634, %f1026, %f575;
	max.f32 	%f635, %f634, 0f00000000;
	st.global.f32 	[%rd60+31236], %f635;
	add.f32 	%f636, %f1025, %f578;
	max.f32 	%f637, %f636, 0f00000000;
	st.global.f32 	[%rd60+31240], %f637;
	add.f32 	%f638, %f1024, %f581;
	max.f32 	%f639, %f638, 0f00000000;
	st.global.f32 	[%rd60+31244], %f639;
	add.f32 	%f640, %f1023, %f572;
	max.f32 	%f641, %f640, 0f00000000;
	st.global.f32 	[%rd60+31744], %f641;
	add.f32 	%f642, %f1022, %f575;
	max.f32 	%f643, %f642, 0f00000000;
	st.global.f32 	[%rd60+31748], %f643;
	add.f32 	%f644, %f1021, %f578;
	max.f32 	%f645, %f644, 0f00000000;
	st.global.f32 	[%rd60+31752], %f645;
	add.f32 	%f646, %f1020, %f581;
	max.f32 	%f647, %f646, 0f00000000;
	st.global.f32 	[%rd60+31756], %f647;
	add.f32 	%f648, %f1019, %f572;
	max.f32 	%f649, %f648, 0f00000000;
	st.global.f32 	[%rd60+46080], %f649;
	add.f32 	%f650, %f1018, %f575;
	max.f32 	%f651, %f650, 0f00000000;
	st.global.f32 	[%rd60+46084], %f651;
	add.f32 	%f652, %f1017, %f578;
	max.f32 	%f653, %f652, 0f00000000;
	st.global.f32 	[%rd60+46088], %f653;
	add.f32 	%f654, %f1016, %f581;
	max.f32 	%f655, %f654, 0f00000000;
	st.global.f32 	[%rd60+46092], %f655;
	add.f32 	%f656, %f1015, %f572;
	max.f32 	%f657, %f656, 0f00000000;
	st.global.f32 	[%rd60+46592], %f657;
	add.f32 	%f658, %f1014, %f575;
	max.f32 	%f659, %f658, 0f00000000;
	st.global.f32 	[%rd60+46596], %f659;
	add.f32 	%f660, %f1013, %f578;
	max.f32 	%f661, %f660, 0f00000000;
	st.global.f32 	[%rd60+46600], %f661;
	add.f32 	%f662, %f1012, %f581;
	max.f32 	%f663, %f662, 0f00000000;
	st.global.f32 	[%rd60+46604], %f663;
	add.f32 	%f664, %f1011, %f572;
	max.f32 	%f665, %f664, 0f00000000;
	st.global.f32 	[%rd60+47104], %f665;
	add.f32 	%f666, %f1010, %f575;
	max.f32 	%f667, %f666, 0f00000000;
	st.global.f32 	[%rd60+47108], %f667;
	add.f32 	%f668, %f1009, %f578;
	max.f32 	%f669, %f668, 0f00000000;
	st.global.f32 	[%rd60+47112], %f669;
	add.f32 	%f670, %f1008, %f581;
	max.f32 	%f671, %f670, 0f00000000;
	st.global.f32 	[%rd60+47116], %f671;
	add.f32 	%f672, %f1007, %f572;
	max.f32 	%f673, %f672, 0f00000000;
	st.global.f32 	[%rd60+61440], %f673;
	add.f32 	%f674, %f1006, %f575;
	max.f32 	%f675, %f674, 0f00000000;
	st.global.f32 	[%rd60+61444], %f675;
	add.f32 	%f676, %f1005, %f578;
	max.f32 	%f677, %f676, 0f00000000;
	st.global.f32 	[%rd60+61448], %f677;
	add.f32 	%f678, %f1004, %f581;
	max.f32 	%f679, %f678, 0f00000000;
	st.global.f32 	[%rd60+61452], %f679;
	add.f32 	%f680, %f1003, %f572;
	max.f32 	%f681, %f680, 0f00000000;
	st.global.f32 	[%rd60+61952], %f681;
	add.f32 	%f682, %f1002, %f575;
	max.f32 	%f683, %f682, 0f00000000;
	st.global.f32 	[%rd60+61956], %f683;
	add.f32 	%f684, %f1001, %f578;
	max.f32 	%f685, %f684, 0f00000000;
	st.global.f32 	[%rd60+61960], %f685;
	add.f32 	%f686, %f1000, %f581;
	max.f32 	%f687, %f686, 0f00000000;
	st.global.f32 	[%rd60+61964], %f687;
	add.f32 	%f688, %f999, %f572;
	max.f32 	%f689, %f688, 0f00000000;
	st.global.f32 	[%rd60+62464], %f689;
	add.f32 	%f690, %f998, %f575;
	max.f32 	%f691, %f690, 0f00000000;
	st.global.f32 	[%rd60+62468], %f691;
	add.f32 	%f692, %f997, %f578;
	max.f32 	%f693, %f692, 0f00000000;
	st.global.f32 	[%rd60+62472], %f693;
	add.f32 	%f694, %f996, %f581;
	max.f32 	%f695, %f694, 0f00000000;
	st.global.f32 	[%rd60+62476], %f695;
	add.f32 	%f696, %f995, %f572;
	max.f32 	%f697, %f696, 0f00000000;
	st.global.f32 	[%rd60+460800], %f697;
	add.f32 	%f698, %f994, %f575;
	max.f32 	%f699, %f698, 0f00000000;
	st.global.f32 	[%rd60+460804], %f699;
	add.f32 	%f700, %f993, %f578;
	max.f32 	%f701, %f700, 0f00000000;
	st.global.f32 	[%rd60+460808], %f701;
	add.f32 	%f702, %f992, %f581;
	max.f32 	%f703, %f702, 0f00000000;
	st.global.f32 	[%rd60+460812], %f703;
	add.f32 	%f704, %f991, %f572;
	max.f32 	%f705, %f704, 0f00000000;
	st.global.f32 	[%rd60+461312], %f705;
	add.f32 	%f706, %f990, %f575;
	max.f32 	%f707, %f706, 0f00000000;
	st.global.f32 	[%rd60+461316], %f707;
	add.f32 	%f708, %f989, %f578;
	max.f32 	%f709, %f708, 0f00000000;
	st.global.f32 	[%rd60+461320], %f709;
	add.f32 	%f710, %f988, %f581;
	max.f32 	%f711, %f710, 0f00000000;
	st.global.f32 	[%rd60+461324], %f711;
	add.f32 	%f712, %f987, %f572;
	max.f32 	%f713, %f712, 0f00000000;
	st.global.f32 	[%rd60+461824], %f713;
	add.f32 	%f714, %f986, %f575;
	max.f32 	%f715, %f714, 0f00000000;
	st.global.f32 	[%rd60+461828], %f715;
	add.f32 	%f716, %f985, %f578;
	max.f32 	%f717, %f716, 0f00000000;
	st.global.f32 	[%rd60+461832], %f717;
	add.f32 	%f718, %f984, %f581;
	max.f32 	%f719, %f718, 0f00000000;
	st.global.f32 	[%rd60+461836], %f719;
	add.f32 	%f720, %f983, %f572;
	max.f32 	%f721, %f720, 0f00000000;
	st.global.f32 	[%rd60+476160], %f721;
	add.f32 	%f722, %f982, %f575;
	max.f32 	%f723, %f722, 0f00000000;
	st.global.f32 	[%rd60+476164], %f723;
	add.f32 	%f724, %f981, %f578;
	max.f32 	%f725, %f724, 0f00000000;
	st.global.f32 	[%rd60+476168], %f725;
	add.f32 	%f726, %f980, %f581;
	max.f32 	%f727, %f726, 0f00000000;
	st.global.f32 	[%rd60+476172], %f727;
	add.f32 	%f728, %f979, %f572;
	max.f32 	%f729, %f728, 0f00000000;
	st.global.f32 	[%rd60+476672], %f729;
	add.f32 	%f730, %f978, %f575;
	max.f32 	%f731, %f730, 0f00000000;
	st.global.f32 	[%rd60+476676], %f731;
	add.f32 	%f732, %f977, %f578;
	max.f32 	%f733, %f732, 0f00000000;
	st.global.f32 	[%rd60+476680], %f733;
	add.f32 	%f734, %f976, %f581;
	max.f32 	%f735, %f734, 0f00000000;
	st.global.f32 	[%rd60+476684], %f735;
	add.f32 	%f736, %f975, %f572;
	max.f32 	%f737, %f736, 0f00000000;
	st.global.f32 	[%rd60+477184], %f737;
	add.f32 	%f738, %f974, %f575;
	max.f32 	%f739, %f738, 0f00000000;
	st.global.f32 	[%rd60+477188], %f739;
	add.f32 	%f740, %f973, %f578;
	max.f32 	%f741, %f740, 0f00000000;
	st.global.f32 	[%rd60+477192], %f741;
	add.f32 	%f742, %f972, %f581;
	max.f32 	%f743, %f742, 0f00000000;
	st.global.f32 	[%rd60+477196], %f743;
	add.f32 	%f744, %f971, %f572;
	max.f32 	%f745, %f744, 0f00000000;
	st.global.f32 	[%rd60+491520], %f745;
	add.f32 	%f746, %f970, %f575;
	max.f32 	%f747, %f746, 0f00000000;
	st.global.f32 	[%rd60+491524], %f747;
	add.f32 	%f748, %f969, %f578;
	max.f32 	%f749, %f748, 0f00000000;
	st.global.f32 	[%rd60+491528], %f749;
	add.f32 	%f750, %f968, %f581;
	max.f32 	%f751, %f750, 0f00000000;
	st.global.f32 	[%rd60+491532], %f751;
	add.f32 	%f752, %f967, %f572;
	max.f32 	%f753, %f752, 0f00000000;
	st.global.f32 	[%rd60+492032], %f753;
	add.f32 	%f754, %f966, %f575;
	max.f32 	%f755, %f754, 0f00000000;
	st.global.f32 	[%rd60+492036], %f755;
	add.f32 	%f756, %f965, %f578;
	max.f32 	%f757, %f756, 0f00000000;
	st.global.f32 	[%rd60+492040], %f757;
	add.f32 	%f758, %f964, %f581;
	max.f32 	%f759, %f758, 0f00000000;
	st.global.f32 	[%rd60+492044], %f759;
	add.f32 	%f760, %f963, %f572;
	max.f32 	%f761, %f760, 0f00000000;
	st.global.f32 	[%rd60+492544], %f761;
	add.f32 	%f762, %f962, %f575;
	max.f32 	%f763, %f762, 0f00000000;
	st.global.f32 	[%rd60+492548], %f763;
	add.f32 	%f764, %f961, %f578;
	max.f32 	%f765, %f764, 0f00000000;
	st.global.f32 	[%rd60+492552], %f765;
	add.f32 	%f766, %f960, %f581;
	max.f32 	%f767, %f766, 0f00000000;
	st.global.f32 	[%rd60+492556], %f767;
	add.f32 	%f768, %f959, %f572;
	max.f32 	%f769, %f768, 0f00000000;
	st.global.f32 	[%rd60+506880], %f769;
	add.f32 	%f770, %f958, %f575;
	max.f32 	%f771, %f770, 0f00000000;
	st.global.f32 	[%rd60+506884], %f771;
	add.f32 	%f772, %f957, %f578;
	max.f32 	%f773, %f772, 0f00000000;
	st.global.f32 	[%rd60+506888], %f773;
	add.f32 	%f774, %f956, %f581;
	max.f32 	%f775, %f774, 0f00000000;
	st.global.f32 	[%rd60+506892], %f775;
	add.f32 	%f776, %f955, %f572;
	max.f32 	%f777, %f776, 0f00000000;
	st.global.f32 	[%rd60+507392], %f777;
	add.f32 	%f778, %f954, %f575;
	max.f32 	%f779, %f778, 0f00000000;
	st.global.f32 	[%rd60+507396], %f779;
	add.f32 	%f780, %f953, %f578;
	max.f32 	%f781, %f780, 0f00000000;
	st.global.f32 	[%rd60+507400], %f781;
	add.f32 	%f782, %f952, %f581;
	max.f32 	%f783, %f782, 0f00000000;
	st.global.f32 	[%rd60+507404], %f783;
	add.f32 	%f784, %f951, %f572;
	max.f32 	%f785, %f784, 0f00000000;
	st.global.f32 	[%rd60+507904], %f785;
	add.f32 	%f786, %f950, %f575;
	max.f32 	%f787, %f786, 0f00000000;
	st.global.f32 	[%rd60+507908], %f787;
	add.f32 	%f788, %f949, %f578;
	max.f32 	%f789, %f788, 0f00000000;
	st.global.f32 	[%rd60+507912], %f789;
	add.f32 	%f790, %f948, %f581;
	max.f32 	%f791, %f790, 0f00000000;
	st.global.f32 	[%rd60+507916], %f791;
	add.f32 	%f792, %f947, %f572;
	max.f32 	%f793, %f792, 0f00000000;
	st.global.f32 	[%rd60+522240], %f793;
	add.f32 	%f794, %f946, %f575;
	max.f32 	%f795, %f794, 0f00000000;
	st.global.f32 	[%rd60+522244], %f795;
	add.f32 	%f796, %f945, %f578;
	max.f32 	%f797, %f796, 0f00000000;
	st.global.f32 	[%rd60+522248], %f797;
	add.f32 	%f798, %f944, %f581;
	max.f32 	%f799, %f798, 0f00000000;
	st.global.f32 	[%rd60+522252], %f799;
	add.f32 	%f800, %f943, %f572;
	max.f32 	%f801, %f800, 0f00000000;
	st.global.f32 	[%rd60+522752], %f801;
	add.f32 	%f802, %f942, %f575;
	max.f32 	%f803, %f802, 0f00000000;
	st.global.f32 	[%rd60+522756], %f803;
	add.f32 	%f804, %f941, %f578;
	max.f32 	%f805, %f804, 0f00000000;
	st.global.f32 	[%rd60+522760], %f805;
	add.f32 	%f806, %f940, %f581;
	max.f32 	%f807, %f806, 0f00000000;
	st.global.f32 	[%rd60+522764], %f807;
	add.f32 	%f808, %f939, %f572;
	max.f32 	%f809, %f808, 0f00000000;
	st.global.f32 	[%rd60+523264], %f809;
	add.f32 	%f810, %f938, %f575;
	max.f32 	%f811, %f810, 0f00000000;
	st.global.f32 	[%rd60+523268], %f811;
	add.f32 	%f812, %f937, %f578;
	max.f32 	%f813, %f812, 0f00000000;
	st.global.f32 	[%rd60+523272], %f813;
	add.f32 	%f814, %f936, %f581;
	max.f32 	%f815, %f814, 0f00000000;
	st.global.f32 	[%rd60+523276], %f815;
	ret;

}


// ===== COMPILED SASS (sm_100) =====

	.target	sm_100

	.elftype	@"ET_EXEC"


//--------------------- .note.nv.tkinfo           --------------------------
	.section	.note.nv.tkinfo,"",@"SHT_NOTE"
	.sectionflags	@"SHF_NOTE_NV_TKINFO"
	.tkinfo
        /*0018*/ 	.word	0x00000002
        /*0030*/ 	.string	""
        /*0030*/ 	.string	"ptxas"
        /*0030*/ 	.string	"Cuda compilation tools, release 13.0, V13.0.88"
        /*0030*/ 	.string	"Build cuda_13.0.r13.0/compiler.36424714_0"
        /*0030*/ 	.string	"-arch sm_100 -m 64 "



//--------------------- .note.nv.cuinfo           --------------------------
	.section	.note.nv.cuinfo,"",@"SHT_NOTE"
	.sectionflags	@"SHF_NOTE_NV_CUINFO"
        /*0018*/ 	.short	0x0002
        /*001a*/ 	.short	0x0064
        /*001c*/ 	.short	0x0082
	.zero		2


//--------------------- .nv.info                  --------------------------
	.section	.nv.info,"",@"SHT_CUDA_INFO"
	.align	4


	//----- nvinfo : EIATTR_REGCOUNT
	.align		4
        /*0000*/ 	.byte	0x04, 0x2f
        /*0002*/ 	.short	(.L_1 - .L_0)
	.align		4
.L_0:
        /*0004*/ 	.word	index@(my_kernel_kernel0)
        /*0008*/ 	.word	0x000000a8


	//----- nvinfo : EIATTR_FRAME_SIZE
	.align		4
.L_1:
        /*000c*/ 	.byte	0x04, 0x11
        /*000e*/ 	.short	(.L_3 - .L_2)
	.align		4
.L_2:
        /*0010*/ 	.word	index@(my_kernel_kernel0)
        /*0014*/ 	.word	0x00000000


	//----- nvinfo : EIATTR_MIN_STACK_SIZE
	.align		4
.L_3:
        /*0018*/ 	.byte	0x04, 0x12
        /*001a*/ 	.short	(.L_5 - .L_4)
	.align		4
.L_4:
        /*001c*/ 	.word	index@(my_kernel_kernel0)
        /*0020*/ 	.word	0x00000000
.L_5:


//--------------------- .nv.compat                --------------------------
	.section	.nv.compat,"",@"SHT_CUDA_COMPAT_INFO"
	.align	4
        /*0000*/ 	.byte	0x02, 0x09, 0x00, 0x00, 0x02, 0x02, 0x01, 0x00, 0x02, 0x05, 0x05, 0x00, 0x03, 0x07, 0x01, 0x01
        /*0010*/ 	.byte	0x02, 0x03, 0x00, 0x00, 0x02, 0x06, 0x01, 0x00, 0x04, 0x0b, 0x08, 0x00, 0x09, 0x00, 0x00, 0x00
        /*0020*/ 	.byte	0x00, 0x00, 0x00, 0x00


//--------------------- .nv.info.my_kernel_kernel0 --------------------------
	.section	.nv.info.my_kernel_kernel0,"",@"SHT_CUDA_INFO"
	.sectionflags	@""
	.align	4


	//----- nvinfo : EIATTR_CUDA_API_VERSION
	.align		4
        /*0000*/ 	.byte	0x04, 0x37
        /*0002*/ 	.short	(.L_7 - .L_6)
.L_6:
        /*0004*/ 	.word	0x00000082


	//----- nvinfo : EIATTR_KPARAM_INFO
	.align		4
.L_7:
        /*0008*/ 	.byte	0x04, 0x17
        /*000a*/ 	.short	(.L_9 - .L_8)
.L_8:
        /*000c*/ 	.word	0x00000000
        /*0010*/ 	.short	0x0003
        /*0012*/ 	.short	0x0018
        /*0014*/ 	.byte	0x00, 0xf5, 0x21, 0x00


	//----- nvinfo : EIATTR_KPARAM_INFO
	.align		4
.L_9:
        /*0018*/ 	.byte	0x04, 0x17
        /*001a*/ 	.short	(.L_11 - .L_10)
.L_10:
        /*001c*/ 	.word	0x00000000
        /*0020*/ 	.short	0x0002
        /*0022*/ 	.short	0x0010
        /*0024*/ 	.byte	0x00, 0xf5, 0x21, 0x00


	//----- nvinfo : EIATTR_KPARAM_INFO
	.align		4
.L_11:
        /*0028*/ 	.byte	0x04, 0x17
        /*002a*/ 	.short	(.L_13 - .L_12)
.L_12:
        /*002c*/ 	.word	0x00000000
        /*0030*/ 	.short	0x0001
        /*0032*/ 	.short	0x0008
        /*0034*/ 	.byte	0x00, 0xf5, 0x21, 0x00


	//----- nvinfo : EIATTR_KPARAM_INFO
	.align		4
.L_13:
        /*0038*/ 	.byte	0x04, 0x17
        /*003a*/ 	.short	(.L_15 - .L_14)
.L_14:
        /*003c*/ 	.word	0x00000000
        /*0040*/ 	.short	0x0000
        /*0042*/ 	.short	0x0000
        /*0044*/ 	.byte	0x00, 0xf5, 0x21, 0x00


	//----- nvinfo : EIATTR_SPARSE_MMA_MASK
	.align		4
.L_15:
        /*0048*/ 	.byte	0x03, 0x50
        /*004a*/ 	.short	0x0000


	//----- nvinfo : EIATTR_MAXREG_COUNT
	.align		4
        /*004c*/ 	.byte	0x03, 0x1b
        /*004e*/ 	.short	0x00ff


	//----- nvinfo : EIATTR_NUM_BARRIERS
	.align		4
        /*0050*/ 	.byte	0x02, 0x4c
        /*0052*/ 	.byte	0x01
	.zero		1


	//----- nvinfo : EIATTR_MERCURY_ISA_VERSION
	.align		4
        /*0054*/ 	.byte	0x03, 0x5f
        /*0056*/ 	.short	0x0101


	//----- nvinfo : EIATTR_VRC_CTA_INIT_COUNT
	.align		4
        /*0058*/ 	.byte	0x02, 0x4a
	.zero		1
	.zero		1


	//----- nvinfo : EIATTR_EXIT_INSTR_OFFSETS
	.align		4
        /*005c*/ 	.byte	0x04, 0x1c
        /*005e*/ 	.short	(.L_17 - .L_16)


	//   ....[0]....
.L_16:
        /*0060*/ 	.word	0x00004020


	//----- nvinfo : EIATTR_CBANK_PARAM_SIZE
	.align		4
.L_17:
        /*0064*/ 	.byte	0x03, 0x19
        /*0066*/ 	.short	0x0020


	//----- nvinfo : EIATTR_PARAM_CBANK
	.align		4
        /*0068*/ 	.byte	0x04, 0x0a
        /*006a*/ 	.short	(.L_19 - .L_18)
	.align		4
.L_18:
        /*006c*/ 	.word	index@(.nv.constant0.my_kernel_kernel0)
        /*0070*/ 	.short	0x0380
        /*0072*/ 	.short	0x0020


	//----- nvinfo : EIATTR_SW_WAR
	.align		4
.L_19:
        /*0074*/ 	.byte	0x04, 0x36
        /*0076*/ 	.short	(.L_21 - .L_20)
.L_20:
        /*0078*/ 	.word	0x00000008
.L_21:


//--------------------- .nv.callgraph             --------------------------
	.section	.nv.callgraph,"",@"SHT_CUDA_CALLGRAPH"
	.align	4
	.sectionentsize	8
	.align		4
        /*0000*/ 	.word	0x00000000
	.align		4
        /*0004*/ 	.word	0xffffffff
	.align		4
        /*0008*/ 	.word	0x00000000
	.align		4
        /*000c*/ 	.word	0xfffffffe
	.align		4
        /*0010*/ 	.word	0x00000000
	.align		4
        /*0014*/ 	.word	0xfffffffd
	.align		4
        /*0018*/ 	.word	0x00000000
	.align		4
        /*001c*/ 	.word	0xfffffffc


//--------------------- .text.my_kernel_kernel0   --------------------------
	.section	.text.my_kernel_kernel0,"ax",@progbits
	.align	128
        .global         my_kernel_kernel0
        .type           my_kernel_kernel0,@function
        .size           my_kernel_kernel0,(.L_x_3 - my_kernel_kernel0)
        .other          my_kernel_kernel0,@"STO_CUDA_ENTRY STV_DEFAULT"
my_kernel_kernel0:
.text.my_kernel_kernel0:
[----:B------:R-:W-:Y:S01]  /*0000*/  LDC R1, c[0x0][0x37c] ;  /* 0x0000df00ff017b82 */ /* 0x000fe20000000800 */
[----:B------:R-:W0:Y:S01]  /*0010*/  S2R R0, SR_CTAID.X ;  /* 0x0000000000007919 */ /* 0x000e220000002500 */
[----:B------:R-:W-:Y:S01]  /*0020*/  HFMA2 R124, -RZ, RZ, 0, 0 ;  /* 0x00000000ff7c7431 */ /* 0x000fe200000001ff */
[----:B------:R-:W-:Y:S01]  /*0030*/  CS2R R100, SRZ ;  /* 0x0000000000647805 */ /* 0x000fe2000001ff00 */
[----:B------:R-:W-:Y:S01]  /*0040*/  HFMA2 R165, -RZ, RZ, 0, 0 ;  /* 0x00000000ffa57431 */ /* 0x000fe200000001ff */
[----:B------:R-:W1:Y:S01]  /*0050*/  S2R R21, SR_TID.X ;  /* 0x0000000000157919 */ /* 0x000e620000002100 */
[----:B------:R-:W-:Y:S01]  /*0060*/  HFMA2 R47, -RZ, RZ, 0, 0 ;  /* 0x00000000ff2f7431 */ /* 0x000fe200000001ff */
[----:B------:R-:W-:Y:S01]  /*0070*/  CS2R R98, SRZ ;  /* 0x0000000000627805 */ /* 0x000fe2000001ff00 */
        /* <DEDUP_REMOVED lines=15> */
[----:B------:R-:W-:-:S02]  /*0170*/  CS2R R128, SRZ ;  /* 0x0000000000807805 */ /* 0x000fc4000001ff00 */
[----:B------:R-:W-:Y:S02]  /*0180*/  CS2R R126, SRZ ;  /* 0x00000000007e7805 */ /* 0x000fe4000001ff00 */
[----:B------:R-:W-:Y:S02]  /*0190*/  CS2R R160, SRZ ;  /* 0x0000000000a07805 */ /* 0x000fe4000001ff00 */
[----:B------:R-:W-:Y:S02]  /*01a0*/  CS2R R158, SRZ ;  /* 0x00000000009e7805 */ /* 0x000fe4000001ff00 */
[----:B------:R-:W-:Y:S02]  /*01b0*/  CS2R R156, SRZ ;  /* 0x00000000009c7805 */ /* 0x000fe4000001ff00 */
[----:B------:R-:W-:Y:S02]  /*01c0*/  CS2R R154, SRZ ;  /* 0x00000000009a7805 */ /* 0x000fe4000001ff00 */
[----:B------:R-:W-:-:S02]  /*01d0*/  CS2R R152, SRZ ;  /* 0x0000000000987805 */ /* 0x000fc4000001ff00 */
[----:B------:R-:W-:Y:S02]  /*01e0*/  CS2R R150, SRZ ;  /* 0x0000000000967805 */ /* 0x000fe4000001ff00 */
[----:B------:R-:W-:Y:S02]  /*01f0*/  CS2R R148, SRZ ;  /* 0x0000000000947805 */ /* 0x000fe4000001ff00 */
[----:B------:R-:W-:Y:S02]  /*0200*/  CS2R R146, SRZ ;  /* 0x0000000000927805 */ /* 0x000fe4000001ff00 */
[----:B0-----:R-:W-:Y:S02]  /*0210*/  LOP3.LUT R2, R0, 0x1, RZ, 0xc0, !PT ;  /* 0x0000000100027812 */ /* 0x001fe400078ec0ff */
[----:B------:R-:W-:Y:S02]  /*0220*/  CS2R R144, SRZ ;  /* 0x0000000000907805 */ /* 0x000fe4000001ff00 */
[----:B------:R-:W-:-:S02]  /*0230*/  SHF.R.U32.HI R0, RZ, 0x1, R0 ;  /* 0x00000001ff007819 */ /* 0x000fc40000011600 */
[----:B------:R-:W-:Y:S02]  /*0240*/  CS2R R142, SRZ ;  /* 0x00000000008e7805 */ /* 0x000fe4000001ff00 */
[----:B------:R-:W-:Y:S02]  /*0250*/  ISETP.NE.U32.AND P0, PT, R2, 0x1, PT ;  /* 0x000000010200780c */ /* 0x000fe40003f05070 */
[----:B------:R-:W-:Y:S02]  /*0260*/  CS2R R140, SRZ ;  /* 0x00000000008c7805 */ /* 0x000fe4000001ff00 */
[C---:B-1----:R-:W-:Y:S02]  /*0270*/  LOP3.LUT R3, R21.reuse, 0xf, RZ, 0xc0, !PT ;  /* 0x0000000f15037812 */ /* 0x042fe400078ec0ff */
[----:B------:R-:W-:Y:S02]  /*0280*/  CS2R R92, SRZ ;  /* 0x00000000005c7805 */ /* 0x000fe4000001ff00 */
[----:B------:R-:W-:-:S02]  /*0290*/  IADD3 R4, PT, PT, R21, 0x640, RZ ;  /* 0x0000064015047810 */ /* 0x000fc40007ffe0ff */
[----:B------:R-:W-:Y:S02]  /*02a0*/  CS2R R90, SRZ ;  /* 0x00000000005a7805 */ /* 0x000fe4000001ff00 */
[C---:B------:R-:W-:Y:S01]  /*02b0*/  LOP3.LUT R17, R21.reuse, 0xffff, RZ, 0xc0, !PT ;  /* 0x0000ffff15117812 */ /* 0x040fe200078ec0ff */
[----:B------:R-:W-:Y:S01]  /*02c0*/  IMAD R0, R0, 0x9600, R3 ;  /* 0x0000960000007824 */ /* 0x000fe200078e0203 */
[C---:B------:R-:W-:Y:S02]  /*02d0*/  IADD3 R5, PT, PT, R21.reuse, 0x780, RZ ;  /* 0x0000078015057810 */ /* 0x040fe40007ffe0ff */
[----:B------:R-:W-:Y:S02]  /*02e0*/  CS2R R88, SRZ ;  /* 0x0000000000587805 */ /* 0x000fe4000001ff00 */
[----:B------:R-:W-:Y:S01]  /*02f0*/  IADD3 R6, PT, PT, R21, 0x8c0, RZ ;  /* 0x000008c015067810 */ /* 0x000fe20007ffe0ff */
[----:B------:R-:W-:Y:S01]  /*0300*/  IMAD R104, R17, 0x19a, RZ ;  /* 0x0000019a11687824 */ /* 0x000fe200078e02ff */
[----:B------:R-:W-:-:S02]  /*0310*/  IADD3 R3, PT, PT, R0, 0xf00, RZ ;  /* 0x00000f0000037810 */ /* 0x000fc40007ffe0ff */
[----:B------:R-:W-:Y:S02]  /*0320*/  CS2R R86, SRZ ;  /* 0x0000000000567805 */ /* 0x000fe4000001ff00 */
[----:B------:R-:W-:Y:S02]  /*0330*/  @P0 IADD3 R3, PT, PT, R0, RZ, RZ ;  /* 0x000000ff00030210 */ /* 0x000fe40007ffe0ff */
[----:B------:R-:W-:Y:S02]  /*0340*/  CS2R R84, SRZ ;  /* 0x0000000000547805 */ /* 0x000fe4000001ff00 */
[C---:B------:R-:W-:Y:S02]  /*0350*/  IADD3 R0, PT, PT, R21.reuse, 0x140, RZ ;  /* 0x0000014015007810 */ /* 0x040fe40007ffe0ff */
[----:B------:R-:W-:Y:S02]  /*0360*/  CS2R R82, SRZ ;  /* 0x0000000000527805 */ /* 0x000fe4000001ff00 */
[----:B------:R-:W-:-:S02]  /*0370*/  IADD3 R2, PT, PT, R21, 0x280, RZ ;  /* 0x0000028015027810 */ /* 0x000fc40007ffe0ff */
[----:B------:R-:W-:Y:S02]  /*0380*/  CS2R R80, SRZ ;  /* 0x0000000000507805 */ /* 0x000fe4000001ff00 */
[C---:B------:R-:W-:Y:S02]  /*0390*/  ISETP.GE.U32.AND P2, PT, R21.reuse, 0xf0, PT ;  /* 0x000000f01500780c */ /* 0x040fe40003f46070 */
[----:B------:R-:W-:Y:S02]  /*03a0*/  CS2R R78, SRZ ;  /* 0x00000000004e7805 */ /* 0x000fe4000001ff00 */
[C---:B------:R-:W-:Y:S02]  /*03b0*/  IADD3 R7, PT, PT, R21.reuse, 0xb40, RZ ;  /* 0x00000b4015077810 */ /* 0x040fe40007ffe0ff */
[----:B------:R-:W-:Y:S02]  /*03c0*/  CS2R R28, SRZ ;  /* 0x00000000001c7805 */ /* 0x000fe4000001ff00 */
[----:B------:R-:W-:-:S02]  /*03d0*/  IADD3 R10, PT, PT, R21, 0xdc0, RZ ;  /* 0x00000dc0150a7810 */ /* 0x000fc40007ffe0ff */
[----:B------:R-:W-:Y:S02]  /*03e0*/  CS2R R30, SRZ ;  /* 0x00000000001e7805 */ /* 0x000fe4000001ff00 */
[----:B------:R-:W-:Y:S02]  /*03f0*/  LOP3.LUT R14, R4, 0xffff, RZ, 0xc0, !PT ;  /* 0x0000ffff040e7812 */ /* 0x000fe400078ec0ff */
[----:B------:R-:W-:Y:S02]  /*0400*/  CS2R R32, SRZ ;  /* 0x0000000000207805 */ /* 0x000fe4000001ff00 */
[----:B------:R-:W-:Y:S02]  /*0410*/  LOP3.LUT R15, R5, 0xffff, RZ, 0xc0, !PT ;  /* 0x0000ffff050f7812 */ /* 0x000fe400078ec0ff */
[----:B------:R-:W-:Y:S02]  /*0420*/  CS2R R34, SRZ ;  /* 0x0000000000227805 */ /* 0x000fe4000001ff00 */
[----:B------:R-:W-:-:S02]  /*0430*/  LOP3.LUT R6, R6, 0xffff, RZ, 0xc0, !PT ;  /* 0x0000ffff06067812 */ /* 0x000fc400078ec0ff */
[----:B------:R-:W-:Y:S02]  /*0440*/  CS2R R36, SRZ ;  /* 0x0000000000247805 */ /* 0x000fe4000001ff00 */
[----:B------:R-:W-:Y:S01]  /*0450*/  LOP3.LUT R4, R0, 0xffff, RZ, 0xc0, !PT ;  /* 0x0000ffff00047812 */ /* 0x000fe200078ec0ff */
[----:B------:R-:W-:Y:S01]  /*0460*/  IMAD R0, R17, 0x445, RZ ;  /* 0x0000044511007824 */ /* 0x000fe200078e02ff */
[----:B------:R-:W-:Y:S02]  /*0470*/  LOP3.LUT R5, R2, 0xffff, RZ, 0xc0, !PT ;  /* 0x0000ffff02057812 */ /* 0x000fe400078ec0ff */
[----:B------:R-:W-:Y:S02]  /*0480*/  CS2R R38, SRZ ;  /* 0x0000000000267805 */ /* 0x000fe4000001ff00 */
[----:B------:R-:W-:Y:S01]  /*0490*/  IADD3 R9, PT, PT, R21, 0xc80, RZ ;  /* 0x00000c8015097810 */ /* 0x000fe20007ffe0ff */
[----:B------:R-:W-:Y:S01]  /*04a0*/  IMAD R4, R4, 0x889, RZ ;  /* 0x0000088904047824 */ /* 0x000fe200078e02ff */
[----:B------:R-:W-:-:S02]  /*04b0*/  SHF.R.U32.HI R8, RZ, 0x4, R21 ;  /* 0x00000004ff087819 */ /* 0x000fc40000011615 */
[----:B------:R-:W-:Y:S02]  /*04c0*/  CS2R R40, SRZ ;  /* 0x0000000000287805 */ /* 0x000fe4000001ff00 */
[----:B------:R-:W-:Y:S02]  /*04d0*/  IADD3 R11, PT, PT, R21, 0xf00, RZ ;  /* 0x00000f00150b7810 */ /* 0x000fe40007ffe0ff */
[----:B------:R-:W-:Y:S02]  /*04e0*/  CS2R R42, SRZ ;  /* 0x00000000002a7805 */ /* 0x000fe4000001ff00 */
[----:B------:R-:W-:Y:S02]  /*04f0*/  LOP3.LUT R7, R7, 0xffff, RZ, 0xc0, !PT ;  /* 0x0000ffff07077812 */ /* 0x000fe400078ec0ff */
[----:B------:R-:W-:Y:S02]  /*0500*/  CS2R R44, SRZ ;  /* 0x00000000002c7805 */ /* 0x000fe4000001ff00 */
[----:B------:R-:W-:Y:S01]  /*0510*/  LOP3.LUT R19, R10, 0xffff, RZ, 0xc0, !PT ;  /* 0x0000ffff0a137812 */ /* 0x000fe200078ec0ff */
[----:B------:R-:W-:Y:S01]  /*0520*/  IMAD R10, R14, 0x1b5, RZ ;  /* 0x000001b50e0a7824 */ /* 0x000fe200078e02ff */
[----:B------:R-:W-:Y:S01]  /*0530*/  IADD3 R12, PT, PT, R21, 0x1040, RZ ;  /* 0x00001040150c7810 */ /* 0x000fe20007ffe0ff */
[----:B------:R-:W-:Y:S01]  /*0540*/  IMAD R14, R6, 0x1b5, RZ ;  /* 0x000001b5060e7824 */ /* 0x000fe200078e02ff */
[----:B------:R-:W-:Y:S01]  /*0550*/  LOP3.LUT R16, R9, 0xffff, RZ, 0xc0, !PT ;  /* 0x0000ffff09107812 */ /* 0x000fe200078ec0ff */
[----:B------:R-:W-:Y:S01]  /*0560*/  IMAD R6, R5, 0x889, RZ ;  /* 0x0000088905067824 */ /* 0x000fe200078e02ff */
[----:B------:R-:W-:Y:S01]  /*0570*/  SHF.R.U32.HI R0, RZ, 0x12, R0 ;  /* 0x00000012ff007819 */ /* 0x000fe20000011600 */
[----:B------:R-:W-:Y:S01]  /*0580*/  IMAD R7, R7, 0x1b5, RZ ;  /* 0x000001b507077824 */ /* 0x000fe200078e02ff */
[----:B------:R-:W-:Y:S01]  /*0590*/  LOP3.LUT R11, R11, 0xffff, RZ, 0xc0, !PT ;  /* 0x0000ffff0b0b7812 */ /* 0x000fe200078ec0ff */
[----:B------:R-:W-:Y:S01]  /*05a0*/  IMAD R18, R16, 0x1b4f, RZ ;  /* 0x00001b4f10127824 */ /* 0x000fe200078e02ff */
[----:B------:R-:W-:Y:S01]  /*05b0*/  PRMT R9, R8, 0x9910, RZ ;  /* 0x0000991008097816 */ /* 0x000fe200000000ff */
[----:B------:R-:W-:Y:S01]  /*05c0*/  IMAD R19, R19, 0x1b4f, RZ ;  /* 0x00001b4f13137824 */ /* 0x000fe200078e02ff */
[----:B------:R-:W-:Y:S01]  /*05d0*/  LOP3.LUT R20, R12, 0xffff, RZ, 0xc0, !PT ;  /* 0x0000ffff0c147812 */ /* 0x000fe200078ec0ff */
[----:B------:R-:W-:Y:S01]  /*05e0*/  IMAD R12, R15, 0x1b5, RZ ;  /* 0x000001b50f0c7824 */ /* 0x000fe200078e02ff */
[----:B------:R-:W-:Y:S01]  /*05f0*/  IADD3 R2, PT, PT, R8, 0x3c, RZ ;  /* 0x0000003c08027810 */ /* 0x000fe20007ffe0ff */
[----:B------:R-:W-:Y:S01]  /*0600*/  IMAD R11, R11, 0x1b4f, RZ ;  /* 0x00001b4f0b0b7824 */ /* 0x000fe200078e02ff */
[----:B------:R-:W-:Y:S01]  /*0610*/  PRMT R15, R0, 0x9910, RZ ;  /* 0x00009910000f7816 */ /* 0x000fe200000000ff */
[----:B------:R-:W-:Y:S01]  /*0620*/  IMAD R9, R9, 0x89, RZ ;  /* 0x0000008909097824 */ /* 0x000fe200078e02ff */
[----:B------:R-:W-:Y:S01]  /*0630*/  @P2 IADD3 R2, PT, PT, R8, 0xf1, RZ ;  /* 0x000000f108022810 */ /* 0x000fe20007ffe0ff */
[----:B------:R-:W-:Y:S01]  /*0640*/  IMAD R24, R20, 0x1b4f, RZ ;  /* 0x00001b4f14187824 */ /* 0x000fe200078e02ff */
[----:B------:R-:W-:Y:S01]  /*0650*/  SHF.R.U32.HI R6, RZ, 0x13, R6 ;  /* 0x00000013ff067819 */ /* 0x000fe20000011606 */
[----:B------:R-:W0:Y:S01]  /*0660*/  LDCU.64 UR10, c[0x0][0x358] ;  /* 0x00006b00ff0a77ac */ /* 0x000e220008000a00 */
[----:B------:R-:W-:-:S02]  /*0670*/  ISETP.GT.U32.AND P1, PT, R21, 0xef, PT ;  /* 0x000000ef1500780c */ /* 0x000fc40003f24070 */
[----:B------:R-:W-:Y:S01]  /*0680*/  IADD3 R13, PT, PT, R21, 0x1180, RZ ;  /* 0x00001180150d7810 */ /* 0x000fe20007ffe0ff */
[----:B------:R-:W-:Y:S01]  /*0690*/  IMAD R57, R6, 0x1e00, R3 ;  /* 0x00001e0006397824 */ /* 0x000fe200078e0203 */
[----:B------:R-:W-:Y:S01]  /*06a0*/  LEA R0, R0, R21, 0x4 ;  /* 0x0000001500007211 */ /* 0x000fe200078e20ff */
[----:B------:R-:W-:Y:S01]  /*06b0*/  UMOV UR4, URZ ;  /* 0x000000ff00047c82 */ /* 0x000fe20008000000 */
[----:B------:R-:W-:Y:S02]  /*06c0*/  SHF.R.U32.HI R16, RZ, 0x13, R7 ;  /* 0x00000013ff107819 */ /* 0x000fe40000011607 */
[----:B------:R-:W-:Y:S02]  /*06d0*/  MOV R7, R15 ;  /* 0x0000000f00077202 */ /* 0x000fe40000000f00 */
[----:B------:R-:W-:Y:S01]  /*06e0*/  LOP3.LUT R5, R2, 0xff, RZ, 0xc0, !PT ;  /* 0x000000ff02057812 */ /* 0x000fe200078ec0ff */
[----:B------:R-:W-:Y:S01]  /*06f0*/  IMAD R16, R16, 0x38400, R3 ;  /* 0x0003840010107824 */ /* 0x000fe200078e0203 */
[----:B------:R-:W-:-:S02]  /*0700*/  LOP3.LUT R13, R13, 0xffff, RZ, 0xc0, !PT ;  /* 0x0000ffff0d0d7812 */ /* 0x000fc400078ec0ff */
[----:B------:R-:W-:Y:S01]  /*0710*/  SHF.L.U32 R2, R0, 0x4, RZ ;  /* 0x0000000400027819 */ /* 0x000fe200000006ff */
[----:B------:R-:W-:Y:S01]  /*0720*/  IMAD R0, R7, 0x1e00, RZ ;  /* 0x00001e0007007824 */ /* 0x000fe200078e02ff */
[----:B------:R-:W-:Y:S01]  /*0730*/  SHF.R.U32.HI R22, RZ, 0x17, R11 ;  /* 0x00000017ff167819 */ /* 0x000fe2000001160b */
[----:B------:R-:W-:Y:S01]  /*0740*/  IMAD R13, R13, 0x1b4f, RZ ;  /* 0x00001b4f0d0d7824 */ /* 0x000fe200078e02ff */
[----:B------:R-:W-:Y:S01]  /*0750*/  IADD3 R6, PT, PT, R9, 0xd61, RZ ;  /* 0x00000d6109067810 */ /* 0x000fe20007ffe0ff */
[----:B------:R-:W-:Y:S01]  /*0760*/  IMAD R5, R5, 0x89, RZ ;  /* 0x0000008905057824 */ /* 0x000fe200078e02ff */
[----:B------:R-:W-:Y:S01]  /*0770*/  SHF.R.U32.HI R4, RZ, 0x13, R4 ;  /* 0x00000013ff047819 */ /* 0x000fe20000011604 */
[--C-:B------:R-:W-:Y:S01]  /*0780*/  IMAD R22, R22, 0x38400, R3.reuse ;  /* 0x0003840016167824 */ /* 0x100fe200078e0203 */
[----:B------:R-:W-:Y:S02]  /*0790*/  IADD3 R11, PT, PT, R9, 0x1815, RZ ;  /* 0x00001815090b7810 */ /* 0x000fe40007ffe0ff */
[----:B------:R-:W-:Y:S01]  /*07a0*/  SHF.R.U32.HI R12, RZ, 0x13, R12 ;  /* 0x00000013ff0c7819 */ /* 0x000fe2000001160c */
[----:B------:R-:W-:Y:S01]  /*07b0*/  IMAD R59, R4, 0x1e00, R3 ;  /* 0x00001e00043b7824 */ /* 0x000fe200078e0203 */
[----:B------:R-:W-:-:S02]  /*07c0*/  LOP3.LUT R7, R2, 0xf00, RZ, 0xc0, !PT ;  /* 0x00000f0002077812 */ /* 0x000fc400078ec0ff */
[----:B------:R-:W-:Y:S01]  /*07d0*/  LOP3.LUT R2, R6, 0xffff, RZ, 0xc0, !PT ;  /* 0x0000ffff06027812 */ /* 0x000fe200078ec0ff */
[--C-:B------:R-:W-:Y:S01]  /*07e0*/  IMAD R12, R12, 0x38400, R3.reuse ;  /* 0x000384000c0c7824 */ /* 0x100fe200078e0203 */
[----:B------:R-:W-:Y:S02]  /*07f0*/  LOP3.LUT R6, R11, 0xffff, RZ, 0xc0, !PT ;  /* 0x0000ffff0b067812 */ /* 0x000fe400078ec0ff */
[C---:B------:R-:W-:Y:S02]  /*0800*/  IADD3 R4, PT, PT, R3.reuse, 0x38400, RZ ;  /* 0x0003840003047810 */ /* 0x040fe40007ffe0ff */
[----:B------:R-:W-:Y:S02]  /*0810*/  SHF.R.U32.HI R10, RZ, 0x13, R10 ;  /* 0x00000013ff0a7819 */ /* 0x000fe4000001160a */
[----:B------:R-:W-:Y:S02]  /*0820*/  @!P1 IADD3 R4, PT, PT, R3, RZ, RZ ;  /* 0x000000ff03049210 */ /* 0x000fe40007ffe0ff */
[----:B------:R-:W-:Y:S01]  /*0830*/  SHF.R.U32.HI R2, RZ, 0xb, R2 ;  /* 0x0000000bff027819 */ /* 0x000fe20000011602 */
[----:B------:R-:W-:Y:S01]  /*0840*/  IMAD R10, R10, 0x38400, R3 ;  /* 0x000384000a0a7824 */ /* 0x000fe200078e0203 */
[----:B------:R-:W-:-:S02]  /*0850*/  SHF.R.U32.HI R14, RZ, 0x13, R14 ;  /* 0x00000013ff0e7819 */ /* 0x000fc4000001160e */
[----:B------:R-:W-:Y:S02]  /*0860*/  SHF.R.U32.HI R18, RZ, 0x17, R18 ;  /* 0x00000017ff127819 */ /* 0x000fe40000011612 */
[----:B------:R-:W-:Y:S02]  /*0870*/  SHF.R.U32.HI R20, RZ, 0x17, R19 ;  /* 0x00000017ff147819 */ /* 0x000fe40000011613 */
[----:B------:R-:W-:Y:S01]  /*0880*/  SHF.R.U32.HI R24, RZ, 0x17, R24 ;  /* 0x00000017ff187819 */ /* 0x000fe20000011618 */
[----:B------:R-:W-:Y:S01]  /*0890*/  IMAD R18, R18, 0x38400, R3 ;  /* 0x0003840012127824 */ /* 0x000fe200078e0203 */
[----:B------:R-:W-:Y:S01]  /*08a0*/  SHF.R.U32.HI R26, RZ, 0x17, R13 ;  /* 0x00000017ff1a7819 */ /* 0x000fe2000001160d */
[--C-:B------:R-:W-:Y:S01]  /*08b0*/  IMAD R13, R14, 0x38400, R3.reuse ;  /* 0x000384000e0d7824 */ /* 0x100fe200078e0203 */
[----:B------:R-:W-:Y:S01]  /*08c0*/  SHF.R.U32.HI R6, RZ, 0xb, R6 ;  /* 0x0000000bff067819 */ /* 0x000fe20000011606 */
[--C-:B------:R-:W-:Y:S01]  /*08d0*/  IMAD R15, R20, 0x38400, R3.reuse ;  /* 0x00038400140f7824 */ /* 0x100fe200078e0203 */
[----:B------:R-:W-:Y:S01]  /*08e0*/  LOP3.LUT R0, R0, 0xffff, RZ, 0xc0, !PT ;  /* 0x0000ffff00007812 */ /* 0x000fe200078ec0ff */
[----:B------:R-:W-:Y:S01]  /*08f0*/  IMAD R24, R24, 0x38400, R3 ;  /* 0x0003840018187824 */ /* 0x000fe200078e0203 */
[----:B------:R-:W-:Y:S01]  /*0900*/  SHF.R.U32.HI R5, RZ, 0xb, R5 ;  /* 0x0000000bff057819 */ /* 0x000fe20000011605 */
[----:B------:R-:W-:Y:S01]  /*0910*/  IMAD R26, R26, 0x38400, R3 ;  /* 0x000384001a1a7824 */ /* 0x000fe200078e0203 */
[----:B------:R-:W-:-:S02]  /*0920*/  IADD3 R4, PT, PT, R7, R4, RZ ;  /* 0x0000000407047210 */ /* 0x000fc40007ffe0ff */
[----:B------:R-:W-:Y:S02]  /*0930*/  LOP3.LUT R61, R2, 0xffff, RZ, 0xc0, !PT ;  /* 0x0000ffff023d7812 */ /* 0x000fe400078ec0ff */
[C---:B------:R-:W-:Y:S02]  /*0940*/  IADD3 R12, PT, PT, R7.reuse, R12, RZ ;  /* 0x0000000c070c7210 */ /* 0x040fe40007ffe0ff */
[----:B------:R-:W-:Y:S01]  /*0950*/  IADD3 R16, PT, PT, R7, R16, RZ ;  /* 0x0000001007107210 */ /* 0x000fe20007ffe0ff */
[----:B------:R-:W-:Y:S01]  /*0960*/  IMAD R61, R61, 0x1e00, R10 ;  /* 0x00001e003d3d7824 */ /* 0x000fe200078e020a */
[----:B------:R-:W-:Y:S02]  /*0970*/  IADD3 R22, PT, PT, R7, R22, RZ ;  /* 0x0000001607167210 */ /* 0x000fe40007ffe0ff */
[----:B------:R-:W-:Y:S01]  /*0980*/  LOP3.LUT R11, R6, 0xffff, RZ, 0xc0, !PT ;  /* 0x0000ffff060b7812 */ /* 0x000fe200078ec0ff */
[----:B------:R-:W-:Y:S01]  /*0990*/  IMAD R6, R5, 0x1e00, R4 ;  /* 0x00001e0005067824 */ /* 0x000fe200078e0204 */
[----:B------:R-:W-:-:S02]  /*09a0*/  IADD3 R7, PT, PT, R7, R3, R0 ;  /* 0x0000000307077210 */ /* 0x000fc40007ffe000 */
[----:B------:R-:W-:Y:S01]  /*09b0*/  IADD3 R2, PT, PT, R9, 0x100e, RZ ;  /* 0x0000100e09027810 */ /* 0x000fe20007ffe0ff */
[----:B------:R-:W-:Y:S01]  /*09c0*/  IMAD R5, R11, 0x1e00, R12 ;  /* 0x00001e000b057824 */ /* 0x000fe200078e020c */
[C---:B------:R-:W-:Y:S02]  /*09d0*/  IADD3 R3, PT, PT, R9.reuse, 0x1ac2, RZ ;  /* 0x00001ac209037810 */ /* 0x040fe40007ffe0ff */
[----:B------:R-:W-:Y:S02]  /*09e0*/  IADD3 R0, PT, PT, R9, 0x2ad, RZ ;  /* 0x000002ad09007810 */ /* 0x000fe40007ffe0ff */
[----:B------:R-:W-:Y:S02]  /*09f0*/  LOP3.LUT R10, R2, 0xffff, RZ, 0xc0, !PT ;  /* 0x0000ffff020a7812 */ /* 0x000fe400078ec0ff */
[----:B------:R-:W-:Y:S02]  /*0a00*/  LOP3.LUT R11, R3, 0xffff, RZ, 0xc0, !PT ;  /* 0x0000ffff030b7812 */ /* 0x000fe400078ec0ff */
[----:B------:R-:W-:-:S02]  /*0a10*/  IADD3 R2, PT, PT, R9, 0x55a, RZ ;  /* 0x0000055a09027810 */ /* 0x000fc40007ffe0ff */
[----:B------:R-:W-:Y:S02]  /*0a20*/  IADD3 R4, PT, PT, R9, 0x807, RZ ;  /* 0x0000080709047810 */ /* 0x000fe40007ffe0ff */
[----:B------:R-:W-:Y:S02]  /*0a30*/  SHF.R.U32.HI R3, RZ, 0xb, R10 ;  /* 0x0000000bff037819 */ /* 0x000fe4000001160a */
[----:B------:R-:W-:Y:S02]  /*0a40*/  LOP3.LUT R112, R0, 0xffff, RZ, 0xc0, !PT ;  /* 0x0000ffff00707812 */ /* 0x000fe400078ec0ff */
[----:B------:R-:W-:Y:S02]  /*0a50*/  SHF.R.U32.HI R0, RZ, 0xb, R11 ;  /* 0x0000000bff007819 */ /* 0x000fe4000001160b */
[----:B------:R-:W-:Y:S02]  /*0a60*/  LOP3.LUT R2, R2, 0xffff, RZ, 0xc0, !PT ;  /* 0x0000ffff02027812 */ /* 0x000fe400078ec0ff */
[----:B------:R-:W-:-:S02]  /*0a70*/  LOP3.LUT R10, R4, 0xffff, RZ, 0xc0, !PT ;  /* 0x0000ffff040a7812 */ /* 0x000fc400078ec0ff */
[----:B------:R-:W-:Y:S02]  /*0a80*/  LOP3.LUT R3, R3, 0xffff, RZ, 0xc0, !PT ;  /* 0x0000ffff03037812 */ /* 0x000fe400078ec0ff */
[----:B------:R-:W-:Y:S02]  /*0a90*/  SHF.R.U32.HI R112, RZ, 0xb, R112 ;  /* 0x0000000bff707819 */ /* 0x000fe40000011670 */
[----:B------:R-:W-:Y:S01]  /*0aa0*/  LOP3.LUT R63, R0, 0xffff, RZ, 0xc0, !PT ;  /* 0x0000ffff003f7812 */ /* 0x000fe200078ec0ff */
[----:B------:R-:W-:Y:S01]  /*0ab0*/  IMAD R4, R3, 0x1e00, R16 ;  /* 0x00001e0003047824 */ /* 0x000fe200078e0210 */
[----:B------:R-:W-:Y:S02]  /*0ac0*/  SHF.R.U32.HI R108, RZ, 0xb, R2 ;  /* 0x0000000bff6c7819 */ /* 0x000fe40000011602 */
[----:B------:R-:W-:Y:S01]  /*0ad0*/  SHF.R.U32.HI R0, RZ, 0xb, R10 ;  /* 0x0000000bff007819 */ /* 0x000fe2000001160a */
[----:B------:R-:W-:Y:S01]  /*0ae0*/  IMAD R63, R63, 0x1e00, R18 ;  /* 0x00001e003f3f7824 */ /* 0x000fe200078e0212 */
[----:B------:R-:W-:-:S02]  /*0af0*/  PRMT R2, R112, 0x9910, RZ ;  /* 0x0000991070027816 */ /* 0x000fc400000000ff */
[----:B------:R-:W-:Y:S02]  /*0b00*/  CS2R R18, SRZ ;  /* 0x0000000000127805 */ /* 0x000fe4000001ff00 */
[----:B------:R-:W-:Y:S02]  /*0b10*/  PRMT R3, R108, 0x9910, RZ ;  /* 0x000099106c037816 */ /* 0x000fe400000000ff */
[----:B------:R-:W-:Y:S02]  /*0b20*/  LOP3.LUT R11, R0, 0xffff, RZ, 0xc0, !PT ;  /* 0x0000ffff000b7812 */ /* 0x000fe400078ec0ff */
[----:B------:R-:W-:Y:S02]  /*0b30*/  LEA R0, R2, -R2, 0x4 ;  /* 0x8000000202007211 */ /* 0x000fe400078e20ff */
[----:B------:R-:W-:Y:S01]  /*0b40*/  LEA R2, R3, -R3, 0x4 ;  /* 0x8000000303027211 */ /* 0x000fe200078e20ff */
[----:B------:R-:W-:Y:S01]  /*0b50*/  IMAD R3, R11, 0x1e00, R22 ;  /* 0x00001e000b037824 */ /* 0x000fe200078e0216 */
[----:B------:R-:W-:-:S02]  /*0b60*/  IADD3 R11, PT, PT, RZ, -R0, RZ ;  /* 0x80000000ff0b7210 */ /* 0x000fc40007ffe0ff */
[----:B------:R-:W-:Y:S02]  /*0b70*/  CS2R R22, SRZ ;  /* 0x0000000000167805 */ /* 0x000fe4000001ff00 */
[C---:B------:R-:W-:Y:S02]  /*0b80*/  ISETP.GE.U32.AND P1, PT, R21.reuse, 0xa0, PT ;  /* 0x000000a01500780c */ /* 0x040fe40003f26070 */
[----:B------:R-:W-:Y:S02]  /*0b90*/  ISETP.GE.U32.AND P2, PT, R21, 0x50, PT ;  /* 0x000000501500780c */ /* 0x000fe40003f46070 */
[----:B------:R-:W-:Y:S02]  /*0ba0*/  PRMT R11, R11, 0x7710, RZ ;  /* 0x000077100b0b7816 */ /* 0x000fe400000000ff */
[----:B------:R-:W-:Y:S02]  /*0bb0*/  SHF.R.U32.HI R104, RZ, 0x10, R104 ;  /* 0x00000010ff687819 */ /* 0x000fe40000011668 */
[----:B------:R-:W-:-:S02]  /*0bc0*/  IADD3 R2, PT, PT, RZ, -R2, RZ ;  /* 0x80000002ff027210 */ /* 0x000fc40007ffe0ff */
[----:B------:R-:W-:Y:S02]  /*0bd0*/  IADD3 R110, PT, PT, R8, 0x5, R11 ;  /* 0x00000005086e7810 */ /* 0x000fe40007ffe00b */
[----:B------:R-:W-:Y:S02]  /*0be0*/  PRMT R11, R104, 0x9910, RZ ;  /* 0x00009910680b7816 */ /* 0x000fe400000000ff */
[----:B------:R-:W-:Y:S02]  /*0bf0*/  PRMT R17, R2, 0x7710, RZ ;  /* 0x0000771002117816 */ /* 0x000fe400000000ff */
[----:B------:R-:W-:Y:S01]  /*0c00*/  IADD3 R2, PT, PT, R9, 0x12bb, RZ ;  /* 0x000012bb09027810 */ /* 0x000fe20007ffe0ff */
[----:B------:R-:W-:Y:S01]  /*0c10*/  IMAD R11, R11, 0xa0, RZ ;  /* 0x000000a00b0b7824 */ /* 0x000fe200078e02ff */
[----:B------:R-:W-:Y:S02]  /*0c20*/  IADD3 R9, PT, PT, R9, 0x1d6f, RZ ;  /* 0x00001d6f09097810 */ /* 0x000fe40007ffe0ff */
[----:B------:R-:W-:-:S02]  /*0c30*/  IADD3 R10, PT, PT, R8, 0x41, RZ ;  /* 0x00000041080a7810 */ /* 0x000fc40007ffe0ff */
[C---:B------:R-:W-:Y:S02]  /*0c40*/  IADD3 R0, PT, PT, R8.reuse, 0x46, RZ ;  /* 0x0000004608007810 */ /* 0x040fe40007ffe0ff */
[C---:B------:R-:W-:Y:S02]  /*0c50*/  @P1 IADD3 R10, PT, PT, R8.reuse, 0xf6, RZ ;  /* 0x000000f6080a1810 */ /* 0x040fe40007ffe0ff */
[C---:B------:R-:W-:Y:S02]  /*0c60*/  @P2 IADD3 R0, PT, PT, R8.reuse, 0xfb, RZ ;  /* 0x000000fb08002810 */ /* 0x040fe40007ffe0ff */
[----:B------:R-:W-:Y:S02]  /*0c70*/  IADD3 R106, PT, PT, R8, 0xa, R17 ;  /* 0x0000000a086a7810 */ /* 0x000fe40007ffe011 */
[----:B------:R-:W-:Y:S02]  /*0c80*/  CS2R R16, SRZ ;  /* 0x0000000000107805 */ /* 0x000fe4000001ff00 */
[----:B------:R-:W-:-:S02]  /*0c90*/  LOP3.LUT R8, R2, 0xffff, RZ, 0xc0, !PT ;  /* 0x0000ffff02087812 */ /* 0x000fc400078ec0ff */
[----:B------:R-:W-:Y:S02]  /*0ca0*/  LOP3.LUT R9, R9, 0xffff, RZ, 0xc0, !PT ;  /* 0x0000ffff09097812 */ /* 0x000fe400078ec0ff */
[----:B------:R-:W-:Y:S02]  /*0cb0*/  IADD3 R11, PT, PT, RZ, -R11, RZ ;  /* 0x8000000bff0b7210 */ /* 0x000fe40007ffe0ff */
[----:B------:R-:W-:Y:S02]  /*0cc0*/  LOP3.LUT R10, R10, 0xff, RZ, 0xc0, !PT ;  /* 0x000000ff0a0a7812 */ /* 0x000fe400078ec0ff */
[----:B------:R-:W-:Y:S02]  /*0cd0*/  LOP3.LUT R0, R0, 0xff, RZ, 0xc0, !PT ;  /* 0x000000ff00007812 */ /* 0x000fe400078ec0ff */
[----:B------:R-:W-:Y:S01]  /*0ce0*/  SHF.R.U32.HI R8, RZ, 0xb, R8 ;  /* 0x0000000bff087819 */ /* 0x000fe20000011608 */
[----:B------:R-:W-:Y:S01]  /*0cf0*/  IMAD R10, R10, 0x89, RZ ;  /* 0x000000890a0a7824 */ /* 0x000fe200078e02ff */
[----:B------:R-:W-:Y:S01]  /*0d00*/  SHF.R.U32.HI R9, RZ, 0xb, R9 ;  /* 0x0000000bff097819 */ /* 0x000fe20000011609 */
[----:B------:R-:W-:Y:S01]  /*0d10*/  IMAD R0, R0, 0x89, RZ ;  /* 0x0000008900007824 */ /* 0x000fe200078e02ff */
[----:B------:R-:W-:-:S02]  /*0d20*/  PRMT R46, R11, 0x7710, RZ ;  /* 0x000077100b2e7816 */ /* 0x000fc400000000ff */
[----:B------:R-:W-:Y:S02]  /*0d30*/  LOP3.LUT R115, R8, 0xffff, RZ, 0xc0, !PT ;  /* 0x0000ffff08737812 */ /* 0x000fe400078ec0ff */
[----:B------:R-:W-:Y:S02]  /*0d40*/  PRMT R110, R110, 0x7604, RZ ;  /* 0x000076046e6e7816 */ /* 0x000fe400000000ff */
[----:B------:R-:W-:Y:S01]  /*0d50*/  PRMT R106, R106, 0x7604, RZ ;  /* 0x000076046a6a7816 */ /* 0x000fe200000000ff */
[----:B------:R-:W-:Y:S01]  /*0d60*/  IMAD R115, R115, 0x1e00, R24 ;  /* 0x00001e0073737824 */ /* 0x000fe200078e0218 */
[----:B------:R-:W-:Y:S02]  /*0d70*/  LOP3.LUT R9, R9, 0xffff, RZ, 0xc0, !PT ;  /* 0x0000ffff09097812 */ /* 0x000fe400078ec0ff */
[----:B------:R-:W-:Y:S02]  /*0d80*/  CS2R R24, SRZ ;  /* 0x0000000000187805 */ /* 0x000fe4000001ff00 */
[----:B------:R-:W-:-:S02]  /*0d90*/  IADD3 R46, PT, PT, R46, R21, RZ ;  /* 0x000000152e2e7210 */ /* 0x000fc40007ffe0ff */
[----:B------:R-:W-:Y:S02]  /*0da0*/  CS2R R20, SRZ ;  /* 0x0000000000147805 */ /* 0x000fe4000001ff00 */
[----:B------:R-:W-:Y:S01]  /*0db0*/  SHF.R.U32.HI R2, RZ, 0xb, R10 ;  /* 0x0000000bff027819 */ /* 0x000fe2000001160a */
[----:B------:R-:W-:Y:S01]  /*0dc0*/  IMAD R117, R9, 0x1e00, R26 ;  /* 0x00001e0009757824 */ /* 0x000fe200078e021a */
[----:B------:R-:W-:Y:S02]  /*0dd0*/  SHF.R.U32.HI R0, RZ, 0xb, R0 ;  /* 0x0000000bff007819 */ /* 0x000fe40000011600 */
[----:B------:R-:W-:Y:S02]  /*0de0*/  CS2R R8, SRZ ;  /* 0x0000000000087805 */ /* 0x000fe4000001ff00 */
[----:B------:R-:W-:Y:S02]  /*0df0*/  IADD3 R13, PT, PT, R110, R13, RZ ;  /* 0x0000000d6e0d7210 */ /* 0x000fe40007ffe0ff */
[----:B------:R-:W-:-:S02]  /*0e00*/  CS2R R10, SRZ ;  /* 0x00000000000a7805 */ /* 0x000fc4000001ff00 */
[----:B------:R-:W-:Y:S02]  /*0e10*/  IADD3 R15, PT, PT, R106, R15, RZ ;  /* 0x0000000f6a0f7210 */ /* 0x000fe40007ffe0ff */
[----:B------:R-:W-:Y:S02]  /*0e20*/  CS2R R26, SRZ ;  /* 0x00000000001a7805 */ /* 0x000fe4000001ff00 */
[----:B------:R-:W-:Y:S01]  /*0e30*/  LOP3.LUT R46, R46, 0xffff, RZ, 0xc0, !PT ;  /* 0x0000ffff2e2e7812 */ /* 0x000fe200078ec0ff */
[----:B------:R-:W-:Y:S01]  /*0e40*/  IMAD R2, R2, 0x1e00, R13 ;  /* 0x00001e0002027824 */ /* 0x000fe200078e020d */
[----:B------:R-:W-:Y:S01]  /*0e50*/  MOV R122, RZ ;  /* 0x000000ff007a7202 */ /* 0x000fe20000000f00 */
[----:B------:R-:W-:Y:S01]  /*0e60*/  IMAD R0, R0, 0x1e00, R15 ;  /* 0x00001e0000007824 */ /* 0x000fe200078e020f */
[----:B------:R-:W-:Y:S02]  /*0e70*/  SHF.R.U32.HI R102, RZ, 0x5, R46 ;  /* 0x00000005ff667819 */ /* 0x000fe4000001162e */
[----:B------:R-:W-:-:S02]  /*0e80*/  CS2R R12, SRZ ;  /* 0x00000000000c7805 */ /* 0x000fc4000001ff00 */
[----:B------:R-:W-:Y:S02]  /*0e90*/  MOV R163, RZ ;  /* 0x000000ff00a37202 */ /* 0x000fe40000000f00 */
[----:B------:R-:W-:Y:S02]  /*0ea0*/  CS2R R14, SRZ ;  /* 0x00000000000e7805 */ /* 0x000fe4000001ff00 */
[----:B------:R-:W-:Y:S02]  /*0eb0*/  MOV R49, RZ ;  /* 0x000000ff00317202 */ /* 0x000fe40000000f00 */
[----:B------:R-:W-:Y:S02]  /*0ec0*/  MOV R53, RZ ;  /* 0x000000ff00357202 */ /* 0x000fe40000000f00 */
[----:B------:R-:W-:Y:S02]  /*0ed0*/  MOV R65, RZ ;  /* 0x000000ff00417202 */ /* 0x000fe40000000f00 */
[----:B------:R-:W-:-:S02]  /*0ee0*/  MOV R69, RZ ;  /* 0x000000ff00457202 */ /* 0x000fc40000000f00 */
[----:B------:R-:W-:Y:S02]  /*0ef0*/  MOV R73, RZ ;  /* 0x000000ff00497202 */ /* 0x000fe40000000f00 */
[----:B------:R-:W-:Y:S02]  /*0f00*/  MOV R77, RZ ;  /* 0x000000ff004d7202 */ /* 0x000fe40000000f00 */
[----:B------:R-:W-:Y:S02]  /*0f10*/  MOV R105, RZ ;  /* 0x000000ff00697202 */ /* 0x000fe40000000f00 */
[----:B------:R-:W-:Y:S02]  /*0f20*/  MOV R109, RZ ;  /* 0x000000ff006d7202 */ /* 0x000fe40000000f00 */
[----:B------:R-:W-:Y:S02]  /*0f30*/  MOV R113, RZ ;  /* 0x000000ff00717202 */ /* 0x000fe40000000f00 */
[----:B------:R-:W-:-:S02]  /*0f40*/  IADD3 R46, PT, PT, R110, R63, RZ ;  /* 0x0000003f6e2e7210 */ /* 0x000fc40007ffe0ff */
[----:B------:R-:W-:Y:S02]  /*0f50*/  IADD3 R48, PT, PT, R106, R61, RZ ;  /* 0x0000003d6a307210 */ /* 0x000fe40007ffe0ff */
[----:B------:R-:W-:Y:S02]  /*0f60*/  IADD3 R50, PT, PT, R110, R59, RZ ;  /* 0x0000003b6e327210 */ /* 0x000fe40007ffe0ff */
[----:B------:R-:W-:Y:S02]  /*0f70*/  IADD3 R52, PT, PT, R106, R57, RZ ;  /* 0x000000396a347210 */ /* 0x000fe40007ffe0ff */
[----:B------:R-:W-:Y:S02]  /*0f80*/  IADD3 R54, PT, PT, R110, R115, RZ ;  /* 0x000000736e367210 */ /* 0x000fe40007ffe0ff */
[----:B0-----:R-:W-:-:S07]  /*0f90*/  IADD3 R64, PT, PT, R106, R117, RZ ;  /* 0x000000756a407210 */ /* 0x001fce0007ffe0ff */
.L_x_1:
[----:B------:R-:W0:Y:S01]  /*0fa0*/  S2R R68, SR_CTAID.X ;  /* 0x0000000000447919 */ /* 0x000e220000002500 */
[----:B------:R-:W1:Y:S01]  /*0fb0*/  LDCU.64 UR8, c[0x0][0x380] ;  /* 0x00007000ff0877ac */ /* 0x000e620008000a00 */
[----:B------:R-:W-:Y:S01]  /*0fc0*/  LOP3.LUT R59, R112, 0xffff, RZ, 0xc0, !PT ;  /* 0x0000ffff703b7812 */ /* 0x000fe200078ec0ff */
[----:B------:R-:W2:Y:S01]  /*0fd0*/  S2R R66, SR_TID.X ;  /* 0x0000000000427919 */ /* 0x000ea20000002100 */
[----:B------:R-:W-:Y:S01]  /*0fe0*/  LOP3.LUT R61, R108, 0xffff, RZ, 0xc0, !PT ;  /* 0x0000ffff6c3d7812 */ /* 0x000fe200078ec0ff */
[----:B------:R-:W-:Y:S01]  /*0ff0*/  USHF.L.U32 UR7, UR4, 0x4, URZ ;  /* 0x0000000404077899 */ /* 0x000fe200080006ff */
[----:B0-----:R-:W-:Y:S02]  /*1000*/  SHF.R.U32.HI R68, RZ, 0x1, R68 ;  /* 0x00000001ff447819 */ /* 0x001fe40000011644 */
[----:B--2---:R-:W-:-:S05]  /*1010*/  LOP3.LUT R57, R66, 0xf, RZ, 0xc0, !PT ;  /* 0x0000000f42397812 */ /* 0x004fca00078ec0ff */
[----:B------:R-:W-:-:S05]  /*1020*/  IMAD R57, R68, 0x9600, R57 ;  /* 0x0000960044397824 */ /* 0x000fca00078e0239 */
[C---:B------:R-:W-:Y:S02]  /*1030*/  IADD3 R56, PT, PT, R57.reuse, 0xf00, RZ ;  /* 0x00000f0039387810 */ /* 0x040fe40007ffe0ff */
[----:B------:R-:W-:Y:S02]  /*1040*/  @P0 IADD3 R56, PT, PT, R57, RZ, RZ ;  /* 0x000000ff39380210 */ /* 0x000fe40007ffe0ff */
[----:B------:R-:W-:-:S03]  /*1050*/  MOV R57, RZ ;  /* 0x000000ff00397202 */ /* 0x000fc60000000f00 */
[----:B------:R-:W-:-:S04]  /*1060*/  IMAD.WIDE.U32 R58, R59, 0x1e00, R56 ;  /* 0x00001e003b3a7825 */ /* 0x000fc800078e0038 */
[----:B------:R-:W-:Y:S01]  /*1070*/  IMAD.WIDE.U32 R56, R61, 0x1e00, R56 ;  /* 0x00001e003d387825 */ /* 0x000fe200078e0038 */
[----:B------:R-:W-:Y:S02]  /*1080*/  IADD3 R58, P3, P4, R58, UR7, R110 ;  /* 0x000000073a3a7c10 */ /* 0x000fe4000fc7e06e */
[----:B------:R-:W-:Y:S02]  /*1090*/  IADD3 R56, P1, P2, R56, UR7, R106 ;  /* 0x0000000738387c10 */ /* 0x000fe4000fa3e06a */
[----:B------:R-:W-:Y:S02]  /*10a0*/  IADD3.X R59, PT, PT, RZ, R59, RZ, P3, P4 ;  /* 0x0000003bff3b7210 */ /* 0x000fe40001fe84ff */
[----:B------:R-:W-:Y:S02]  /*10b0*/  IADD3.X R57, PT, PT, RZ, R57, RZ, P1, P2 ;  /* 0x00000039ff397210 */ /* 0x000fe40000fe44ff */
[----:B-1----:R-:W-:Y:S02]  /*10c0*/  LEA R114, P1, R56, UR8, 0x2 ;  /* 0x0000000838727c11 */ /* 0x002fe4000f8210ff */
[----:B------:R-:W-:-:S02]  /*10d0*/  LEA R116, P3, R58, UR8, 0x2 ;  /* 0x000000083a747c11 */ /* 0x000fc4000f8610ff */
[----:B------:R-:W-:Y:S02]  /*10e0*/  LEA.HI.X R115, R56, UR9, R57, 0x2, P1 ;  /* 0x0000000938737c11 */ /* 0x000fe400088f1439 */
[----:B------:R-:W-:Y:S02]  /*10f0*/  LEA.HI.X R117, R58, UR9, R59, 0x2, P3 ;  /* 0x000000093a757c11 */ /* 0x000fe400098f143b */
[----:B------:R-:W0:Y:S01]  /*1100*/  LDC.64 R58, c[0x0][0x380] ;  /* 0x0000e000ff3a7b82 */ /* 0x000e220000000a00 */
[----:B------:R-:W2:Y:S04]  /*1110*/  LDG.E.CONSTANT R164, desc[UR10][R114.64+0x1c2000] ;  /* 0x1c20000a72a47981 */ /* 0x000ea8000c1e9900 */
[----:B------:R-:W3:Y:S01]  /*1120*/  LDG.E.CONSTANT R116, desc[UR10][R116.64+0xe1000] ;  /* 0x0e10000a74747981 */ /* 0x000ee2000c1e9900 */
[----:B------:R-:W-:-:S02]  /*1130*/  IADD3 R57, PT, PT, R52, UR7, RZ ;  /* 0x0000000734397c10 */ /* 0x000fc4000fffe0ff */
[----:B------:R-:W1:Y:S01]  /*1140*/  S2UR UR6, SR_CgaCtaId ;  /* 0x00000000000679c3 */ /* 0x000e620000008800 */
[----:B------:R-:W-:Y:S02]  /*1150*/  IADD3 R63, PT, PT, R7, UR7, RZ ;  /* 0x00000007073f7c10 */ /* 0x000fe4000fffe0ff */
[----:B0-----:R-:W-:-:S05]  /*1160*/  IMAD.WIDE.U32 R56, R57, 0x4, R58 ;  /* 0x0000000439387825 */ /* 0x001fca00078e003a */
[----:B------:R0:W4:Y:S01]  /*1170*/  LDG.E.CONSTANT R70, desc[UR10][R56.64] ;  /* 0x0000000a38467981 */ /* 0x000122000c1e9900 */
[----:B------:R-:W-:Y:S01]  /*1180*/  IMAD.WIDE.U32 R62, R63, 0x4, R58 ;  /* 0x000000043f3e7825 */ /* 0x000fe200078e003a */
[----:B------:R-:W-:-:S04]  /*1190*/  IADD3 R61, PT, PT, R50, UR7, RZ ;  /* 0x00000007323d7c10 */ /* 0x000fc8000fffe0ff */
[----:B------:R5:W4:Y:S01]  /*11a0*/  LDG.E.CONSTANT R118, desc[UR10][R62.64] ;  /* 0x0000000a3e767981 */ /* 0x000b22000c1e9900 */
[----:B0-----:R-:W-:-:S05]  /*11b0*/  IADD3 R57, PT, PT, R2, UR7, RZ ;  /* 0x0000000702397c10 */ /* 0x001fca000fffe0ff */
[--C-:B------:R-:W-:Y:S01]  /*11c0*/  IMAD.WIDE.U32 R56, R57, 0x4, R58.reuse ;  /* 0x0000000439387825 */ /* 0x100fe200078e003a */
[----:B-----5:R-:W-:Y:S02]  /*11d0*/  IADD3 R63, PT, PT, R48, UR7, RZ ;  /* 0x00000007303f7c10 */ /* 0x020fe4000fffe0ff */
[----:B------:R-:W-:Y:S02]  /*11e0*/  IADD3 R121, PT, PT, R5, UR7, RZ ;  /* 0x0000000705797c10 */ /* 0x000fe4000fffe0ff */
[----:B------:R0:W5:Y:S01]  /*11f0*/  LDG.E.CONSTANT R162, desc[UR10][R56.64] ;  /* 0x0000000a38a27981 */ /* 0x000162000c1e9900 */
[----:B------:R-:W-:Y:S01]  /*1200*/  IADD3 R115, PT, PT, R6, UR7, RZ ;  /* 0x0000000706737c10 */ /* 0x000fe2000fffe0ff */
[----:B------:R-:W-:Y:S01]  /*1210*/  IMAD.WIDE.U32 R62, R63, 0x4, R58 ;  /* 0x000000043f3e7825 */ /* 0x000fe200078e003a */
[----:B------:R-:W-:-:S03]  /*1220*/  UMOV UR5, 0x400 ;  /* 0x0000040000057882 */ /* 0x000fc60000000000 */
[--C-:B------:R-:W-:Y:S01]  /*1230*/  IMAD.WIDE.U32 R60, R61, 0x4, R58.reuse ;  /* 0x000000043d3c7825 */ /* 0x100fe200078e003a */
[----:B------:R1:W5:Y:S01]  /*1240*/  LDG.E.CONSTANT R74, desc[UR10][R62.64] ;  /* 0x0000000a3e4a7981 */ /* 0x000362000c1e9900 */
[----:B0-----:R-:W0:Y:S02]  /*1250*/  LDC.64 R56, c[0x0][0x388] ;  /* 0x0000e200ff387b82 */ /* 0x001e240000000a00 */
[--C-:B------:R-:W-:Y:S01]  /*1260*/  IMAD.WIDE.U32 R120, R121, 0x4, R58.reuse ;  /* 0x0000000479787825 */ /* 0x100fe200078e003a */
[----:B-1----:R-:W-:Y:S01]  /*1270*/  ULEA UR8, UR6, UR5, 0x18 ;  /* 0x0000000506087291 */ /* 0x002fe2000f8ec0ff */
[----:B------:R1:W5:Y:S02]  /*1280*/  LDG.E.CONSTANT R76, desc[UR10][R60.64] ;  /* 0x0000000a3c4c7981 */ /* 0x000364000c1e9900 */
[----:B------:R-:W-:Y:S01]  /*1290*/  IMAD.WIDE.U32 R114, R115, 0x4, R58 ;  /* 0x0000000473727825 */ /* 0x000fe200078e003a */
[----:B------:R-:W-:Y:S01]  /*12a0*/  IADD3 R63, PT, PT, R3, UR7, RZ ;  /* 0x00000007033f7c10 */ /* 0x000fe2000fffe0ff */
[----:B------:R1:W5:Y:S01]  /*12b0*/  LDG.E.CONSTANT R120, desc[UR10][R120.64] ;  /* 0x0000000a78787981 */ /* 0x000362000c1e9900 */
[----:B------:R-:W-:-:S02]  /*12c0*/  IADD3 R117, PT, PT, R46, UR7, RZ ;  /* 0x000000072e757c10 */ /* 0x000fc4000fffe0ff */
[----:B------:R-:W-:Y:S01]  /*12d0*/  IADD3 R123, PT, PT, R64, UR7, RZ ;  /* 0x00000007407b7c10 */ /* 0x000fe2000fffe0ff */
[----:B------:R1:W5:Y:S02]  /*12e0*/  LDG.E.CONSTANT R72, desc[UR10][R114.64] ;  /* 0x0000000a72487981 */ /* 0x000364000c1e9900 */
[----:B-1----:R-:W-:Y:S01]  /*12f0*/  IADD3 R61, PT, PT, R4, UR7, RZ ;  /* 0x00000007043d7c10 */ /* 0x002fe2000fffe0ff */
[--C-:B------:R-:W-:Y:S01]  /*1300*/  IMAD.WIDE.U32 R62, R63, 0x4, R58.reuse ;  /* 0x000000043f3e7825 */ /* 0x100fe200078e003a */
[----:B------:R-:W-:Y:S01]  /*1310*/  LEA R119, R66, UR8, 0x2 ;  /* 0x0000000842777c11 */ /* 0x000fe2000f8e10ff */
[----:B------:R-:W-:Y:S01]  /*1320*/  BAR.SYNC.DEFER_BLOCKING 0x0 ;  /* 0x0000000000007b1d */ /* 0x000fe20000010000 */
[----:B------:R-:W-:Y:S01]  /*1330*/  IADD3 R121, PT, PT, R54, UR7, RZ ;  /* 0x0000000736797c10 */ /* 0x000fe2000fffe0ff */
[--C-:B------:R-:W-:Y:S01]  /*1340*/  IMAD.WIDE.U32 R60, R61, 0x4, R58.reuse ;  /* 0x000000043d3c7825 */ /* 0x100fe200078e003a */
[----:B------:R-:W-:Y:S01]  /*1350*/  IADD3 R115, PT, PT, R0, UR7, RZ ;  /* 0x0000000700737c10 */ /* 0x000fe2000fffe0ff */
[----:B------:R-:W-:Y:S01]  /*1360*/  USHF.L.U32 UR7, UR4, 0xb, URZ ;  /* 0x0000000b04077899 */ /* 0x000fe200080006ff */
[----:B------:R-:W-:Y:S01]  /*1370*/  ISETP.GT.U32.AND P1, PT, R66, 0x7f, PT ;  /* 0x0000007f4200780c */ /* 0x000fe20003f24070 */
[----:B------:R1:W5:Y:S02]  /*1380*/  LDG.E.CONSTANT R62, desc[UR10][R62.64] ;  /* 0x0000000a3e3e7981 */ /* 0x000364000c1e9900 */
[----:B------:R-:W-:-:S06]  /*1390*/  IMAD.WIDE.U32 R114, R115, 0x4, R58 ;  /* 0x0000000473727825 */ /* 0x000fcc00078e003a */
[----:B------:R-:W5:Y:S01]  /*13a0*/  LDG.E.CONSTANT R114, desc[UR10][R114.64] ;  /* 0x0000000a72727981 */ /* 0x000f62000c1e9900 */
[----:B-1----:R-:W-:-:S05]  /*13b0*/  LOP3.LUT R63, R66, UR7, RZ, 0xfc, !PT ;  /* 0x00000007423f7c12 */ /* 0x002fca000f8efcff */
[----:B0-----:R-:W-:-:S05]  /*13c0*/  IMAD.WIDE.U32 R56, R63, 0x4, R56 ;  /* 0x000000043f387825 */ /* 0x001fca00078e0038 */
[----:B------:R-:W5:Y:S04]  /*13d0*/  LDG.E.CONSTANT R63, desc[UR10][R56.64] ;  /* 0x0000000a383f7981 */ /* 0x000f68000c1e9900 */
[----:B------:R-:W5:Y:S04]  /*13e0*/  LDG.E.CONSTANT R115, desc[UR10][R56.64+0x500] ;  /* 0x0005000a38737981 */ /* 0x000f68000c1e9900 */
[----:B--2---:R0:W-:Y:S04]  /*13f0*/  STS [R119+0x2800], R164 ;  /* 0x002800a477007388 */ /* 0x0041e80000000800 */
[----:B---3--:R1:W-:Y:S04]  /*1400*/  STS [R119+0x1400], R116 ;  /* 0x0014007477007388 */ /* 0x0083e80000000800 */
[----:B0-----:R0:W2:Y:S01]  /*1410*/  LDG.E.CONSTANT R164, desc[UR10][R60.64] ;  /* 0x0000000a3ca47981 */ /* 0x0010a2000c1e9900 */
[----:B-1----:R-:W-:-:S04]  /*1420*/  IMAD.WIDE.U32 R116, R117, 0x4, R58 ;  /* 0x0000000475747825 */ /* 0x002fc800078e003a */
[--C-:B0-----:R-:W-:Y:S02]  /*1430*/  IMAD.WIDE.U32 R60, R121, 0x4, R58.reuse ;  /* 0x00000004793c7825 */ /* 0x101fe400078e003a */
[----:B------:R-:W3:Y:S02]  /*1440*/  LDG.E.CONSTANT R116, desc[UR10][R116.64] ;  /* 0x0000000a74747981 */ /* 0x000ee4000c1e9900 */
[----:B------:R-:W-:Y:S02]  /*1450*/  IMAD.WIDE.U32 R58, R123, 0x4, R58 ;  /* 0x000000047b3a7825 */ /* 0x000fe400078e003a */
[----:B------:R-:W3:Y:S04]  /*1460*/  LDG.E.CONSTANT R121, desc[UR10][R56.64+0x1400] ;  /* 0x0014000a38797981 */ /* 0x000ee8000c1e9900 */
[----:B------:R-:W3:Y:S04]  /*1470*/  LDG.E.CONSTANT R60, desc[UR10][R60.64] ;  /* 0x0000000a3c3c7981 */ /* 0x000ee8000c1e9900 */
[----:B------:R-:W3:Y:S04]  /*1480*/  LDG.E.CONSTANT R58, desc[UR10][R58.64] ;  /* 0x0000000a3a3a7981 */ /* 0x000ee8000c1e9900 */
[----:B------:R-:W3:Y:S04]  /*1490*/  LDG.E.CONSTANT R117, desc[UR10][R56.64+0xf00] ;  /* 0x000f000a38757981 */ /* 0x000ee8000c1e9900 */
[----:B------:R-:W3:Y:S04]  /*14a0*/  LDG.E.CONSTANT R61, desc[UR10][R56.64+0xa00] ;  /* 0x000a000a383d7981 */ /* 0x000ee8000c1e9900 */
[----:B------:R-:W3:Y:S04]  /*14b0*/  LDG.E.CONSTANT R59, desc[UR10][R56.64+0x1900] ;  /* 0x0019000a383b7981 */ /* 0x000ee8000c1e9900 */
[----:B------:R0:W3:Y:S01]  /*14c0*/  @!P1 LDG.E.CONSTANT R123, desc[UR10][R56.64+0x1e00] ;  /* 0x001e000a387b9981 */ /* 0x0000e2000c1e9900 */
[----:B------:R-:W-:-:S04]  /*14d0*/  UIADD3 UR5, UPT, UPT, UR5, 0x4b00, URZ ;  /* 0x00004b0005057890 */ /* 0x000fc8000fffe0ff */
[----:B------:R-:W-:Y:S01]  /*14e0*/  ULEA UR5, UR6, UR5, 0x18 ;  /* 0x0000000506057291 */ /* 0x000fe2000f8ec0ff */
[----:B0-----:R-:W-:-:S05]  /*14f0*/  PRMT R57, R104, 0x9910, RZ ;  /* 0x0000991068397816 */ /* 0x001fca00000000ff */
[----:B------:R-:W-:Y:S01]  /*1500*/  LEA R56, R66, UR5, 0x2 ;  /* 0x0000000542387c11 */ /* 0x000fe2000f8e10ff */
[----:B----4-:R-:W-:Y:S01]  /*1510*/  STS [R119], R118 ;  /* 0x0000007677007388 */ /* 0x010fe20000000800 */
[----:B------:R-:W-:-:S03]  /*1520*/  IMAD R57, R57, 0x960, RZ ;  /* 0x0000096039397824 */ /* 0x000fc600078e02ff */
[----:B-----5:R-:W-:Y:S04]  /*1530*/  STS [R119+0x500], R76 ;  /* 0x0005004c77007388 */ /* 0x020fe80000000800 */
[----:B------:R0:W-:Y:S04]  /*1540*/  STS [R119+0xa00], R70 ;  /* 0x000a004677007388 */ /* 0x0001e80000000800 */
[----:B------:R1:W-:Y:S04]  /*1550*/  STS [R119+0xf00], R72 ;  /* 0x000f004877007388 */ /* 0x0003e80000000800 */
[----:B------:R4:W-:Y:S04]  /*1560*/  STS [R119+0x1900], R74 ;  /* 0x0019004a77007388 */ /* 0x0009e80000000800 */
[----:B------:R0:W-:Y:S04]  /*1570*/  STS [R119+0x1e00], R120 ;  /* 0x001e007877007388 */ /* 0x0001e80000000800 */
[----:B------:R0:W-:Y:S04]  /*1580*/  STS [R119+0x2300], R162 ;  /* 0x002300a277007388 */ /* 0x0001e80000000800 */
[----:B------:R1:W-:Y:S04]  /*1590*/  STS [R119+0x3c00], R62 ;  /* 0x003c003e77007388 */ /* 0x0003e80000000800 */
[----:B------:R2:W-:Y:S01]  /*15a0*/  STS [R119+0x3700], R114 ;  /* 0x0037007277007388 */ /* 0x0005e20000000800 */
[----:B0-----:R-:W-:-:S02]  /*15b0*/  PRMT R70, R102, 0x9910, RZ ;  /* 0x0000991066467816 */ /* 0x001fc400000000ff */
[----:B------:R-:W-:-:S05]  /*15c0*/  PRMT R57, R57, 0x9910, RZ ;  /* 0x0000991039397816 */ /* 0x000fca00000000ff */
[----:B------:R-:W-:Y:S01]  /*15d0*/  IMAD R57, R70, 0x30, R57 ;  /* 0x0000003046397824 */ /* 0x000fe200078e0239 */
[----:B-1----:R-:W-:-:S04]  /*15e0*/  SHF.L.U32 R72, R66, 0x4, RZ ;  /* 0x0000000442487819 */ /* 0x002fc800000006ff */
[----:B------:R-:W-:Y:S02]  /*15f0*/  LOP3.LUT R57, R57, 0xffff, RZ, 0xc0, !PT ;  /* 0x0000ffff39397812 */ /* 0x000fe400078ec0ff */
[----:B------:R-:W-:Y:S02]  /*1600*/  LOP3.LUT R72, R72, 0x1f0, RZ, 0xc0, !PT ;  /* 0x000001f048487812 */ /* 0x000fe400078ec0ff */
[----:B------:R-:W-:Y:S02]  /*1610*/  LEA R76, R57, UR8, 0x2 ;  /* 0x00000008394c7c11 */ /* 0x000fe4000f8e10ff */
[----:B----4-:R-:W-:Y:S02]  /*1620*/  IADD3 R74, PT, PT, R72, UR5, RZ ;  /* 0x00000005484a7c10 */ /* 0x010fe4000fffe0ff */
[----:B------:R-:W-:Y:S01]  /*1630*/  IADD3 R76, PT, PT, R76, 0x12c0, RZ ;  /* 0x000012c04c4c7810 */ /* 0x000fe20007ffe0ff */
[----:B------:R-:W-:Y:S01]  /*1640*/  UMOV UR5, 0x200 ;  /* 0x0000020000057882 */ /* 0x000fe20000000000 */
[----:B--2---:R0:W-:Y:S04]  /*1650*/  STS [R119+0x2d00], R164 ;  /* 0x002d00a477007388 */ /* 0x0041e80000000800 */
[----:B---3--:R0:W-:Y:S04]  /*1660*/  STS [R119+0x3200], R116 ;  /* 0x0032007477007388 */ /* 0x0081e80000000800 */
[----:B------:R0:W-:Y:S04]  /*1670*/  STS [R119+0x4100], R60 ;  /* 0x0041003c77007388 */ /* 0x0001e80000000800 */
[----:B------:R0:W-:Y:S04]  /*1680*/  STS [R119+0x4600], R58 ;  /* 0x0046003a77007388 */ /* 0x0001e80000000800 */
[----:B------:R0:W-:Y:S04]  /*1690*/  STS [R56], R63 ;  /* 0x0000003f38007388 */ /* 0x0001e80000000800 */
[----:B------:R0:W-:Y:S04]  /*16a0*/  STS [R56+0x500], R115 ;  /* 0x0005007338007388 */ /* 0x0001e80000000800 */
[----:B------:R0:W-:Y:S04]  /*16b0*/  STS [R56+0xa00], R61 ;  /* 0x000a003d38007388 */ /* 0x0001e80000000800 */
[----:B------:R0:W-:Y:S04]  /*16c0*/  STS [R56+0xf00], R117 ;  /* 0x000f007538007388 */ /* 0x0001e80000000800 */
[----:B------:R0:W-:Y:S04]  /*16d0*/  STS [R56+0x1400], R121 ;  /* 0x0014007938007388 */ /* 0x0001e80000000800 */
[----:B------:R0:W-:Y:S04]  /*16e0*/  STS [R56+0x1900], R59 ;  /* 0x0019003b38007388 */ /* 0x0001e80000000800 */
[----:B------:R0:W-:Y:S01]  /*16f0*/  @!P1 STS [R56+0x1e00], R123 ;  /* 0x001e007b38009388 */ /* 0x0001e20000000800 */
[----:B------:R-:W-:Y:S06]  /*1700*/  BAR.SYNC.DEFER_BLOCKING 0x0 ;  /* 0x0000000000007b1d */ /* 0x000fec0000010000 */
.L_x_0:
[----:B0-----:R-:W-:Y:S04]  /*1710*/  LDS.64 R114, [R76+-0x12c0] ;  /* 0xffed40004c727984 */ /* 0x001fe80000000a00 */
[----:B------:R-:W0:Y:S04]  /*1720*/  LDS.128 R56, [R74+UR5+-0x200] ;  /* 0xfffe00054a387984 */ /* 0x000e280008000c00 */
[----:B------:R-:W1:Y:S01]  /*1730*/  LDS.128 R60, [R74+UR5] ;  /* 0x000000054a3c7984 */ /* 0x000e620008000c00 */
[----:B------:R-:W-:-:S03]  /*1740*/  UIADD3 UR5, UPT, UPT, UR5, 0x400, URZ ;  /* 0x0000040005057890 */ /* 0x000fc6000fffe0ff */
[----:B------:R-:W2:Y:S01]  /*1750*/  LDS.64 R118, [R76+-0x1280] ;  /* 0xffed80004c767984 */ /* 0x000ea20000000a00 */
[----:B------:R-:W-:-:S03]  /*1760*/  UISETP.NE.AND UP0, UPT, UR5, 0x2200, UPT ;  /* 0x000022000500788c */ /* 0x000fc6000bf05270 */
[----:B------:R-:W3:Y:S04]  /*1770*/  LDS.64 R116, [R76+-0x1240] ;  /* 0xffedc0004c747984 */ /* 0x000ee80000000a00 */
[----:B------:R-:W4:Y:S01]  /*1780*/  LDS.64 R120, [R76+-0xf00] ;  /* 0xfff100004c787984 */ /* 0x000f220000000a00 */
[----:B0-----:R-:W-:Y:S01]  /*1790*/  FFMA R145, R56, R114, R145 ;  /* 0x0000007238917223 */ /* 0x001fe20000000091 */
[C---:B------:R-:W-:Y:S01]  /*17a0*/  FFMA R162, R114.reuse, R57, R143 ;  /* 0x0000003972a27223 */ /* 0x040fe2000000008f */
[C---:B------:R-:W-:Y:S01]  /*17b0*/  FFMA R141, R114.reuse, R58, R141 ;  /* 0x0000003a728d7223 */ /* 0x040fe2000000008d */
[----:B------:R-:W-:Y:S01]  /*17c0*/  FFMA R44, R114, R59, R44 ;  /* 0x0000003b722c7223 */ /* 0x000fe2000000002c */
[-C--:B-1----:R-:W-:Y:S01]  /*17d0*/  FFMA R145, R60, R115.reuse, R145 ;  /* 0x000000733c917223 */ /* 0x082fe20000000091 */
[-C--:B------:R-:W-:Y:S01]  /*17e0*/  FFMA R143, R61, R115.reuse, R162 ;  /* 0x000000733d8f7223 */ /* 0x080fe200000000a2 */
[-C--:B------:R-:W-:Y:S01]  /*17f0*/  FFMA R141, R62, R115.reuse, R141 ;  /* 0x000000733e8d7223 */ /* 0x080fe2000000008d */
[----:B------:R-:W-:Y:S01]  /*1800*/  FFMA R44, R63, R115, R44 ;  /* 0x000000733f2c7223 */ /* 0x000fe2000000002c */
[----:B--2---:R-:W-:Y:S01]  /*1810*/  FFMA R139, R56, R118, R139 ;  /* 0x00000076388b7223 */ /* 0x004fe2000000008b */
[C---:B------:R-:W-:Y:S01]  /*1820*/  FFMA R162, R118.reuse, R57, R137 ;  /* 0x0000003976a27223 */ /* 0x040fe20000000089 */
[C---:B------:R-:W-:Y:S01]  /*1830*/  FFMA R135, R118.reuse, R58, R135 ;  /* 0x0000003a76877223 */ /* 0x040fe20000000087 */
[----:B------:R-:W-:Y:S01]  /*1840*/  FFMA R42, R118, R59, R42 ;  /* 0x0000003b762a7223 */ /* 0x000fe2000000002a */
[----:B------:R-:W0:Y:S01]  /*1850*/  LDS.64 R114, [R76+-0xec0] ;  /* 0xfff140004c727984 */ /* 0x000e220000000a00 */
[-C--:B------:R-:W-:Y:S01]  /*1860*/  FFMA R139, R60, R119.reuse, R139 ;  /* 0x000000773c8b7223 */ /* 0x080fe2000000008b */
[-C--:B------:R-:W-:Y:S01]  /*1870*/  FFMA R137, R61, R119.reuse, R162 ;  /* 0x000000773d897223 */ /* 0x080fe200000000a2 */
[-C--:B------:R-:W-:Y:S01]  /*1880*/  FFMA R135, R62, R119.reuse, R135 ;  /* 0x000000773e877223 */ /* 0x080fe20000000087 */
[----:B------:R-:W-:Y:S01]  /*1890*/  FFMA R42, R63, R119, R42 ;  /* 0x000000773f2a7223 */ /* 0x000fe2000000002a */
[----:B---3--:R-:W-:Y:S01]  /*18a0*/  FFMA R133, R56, R116, R133 ;  /* 0x0000007438857223 */ /* 0x008fe20000000085 */
[C---:B------:R-:W-:Y:S01]  /*18b0*/  FFMA R162, R116.reuse, R57, R131 ;  /* 0x0000003974a27223 */ /* 0x040fe20000000083 */
[C---:B------:R-:W-:Y:S01]  /*18c0*/  FFMA R129, R116.reuse, R58, R129 ;  /* 0x0000003a74817223 */ /* 0x040fe20000000081 */
[----:B------:R-:W-:Y:S01]  /*18d0*/  FFMA R40, R116, R59, R40 ;  /* 0x0000003b74287223 */ /* 0x000fe20000000028 */
[----:B------:R-:W1:Y:S01]  /*18e0*/  LDS.64 R118, [R76+-0xe80] ;  /* 0xfff180004c767984 */ /* 0x000e620000000a00 */
[-C--:B------:R-:W-:Y:S01]  /*18f0*/  FFMA R133, R60, R117.reuse, R133 ;  /* 0x000000753c857223 */ /* 0x080fe20000000085 */
[-C--:B------:R-:W-:Y:S01]  /*1900*/  FFMA R131, R61, R117.reuse, R162 ;  /* 0x000000753d837223 */ /* 0x080fe200000000a2 */
[-C--:B------:R-:W-:Y:S01]  /*1910*/  FFMA R129, R62, R117.reuse, R129 ;  /* 0x000000753e817223 */ /* 0x080fe20000000081 */
[----:B------:R-:W-:Y:S01]  /*1920*/  FFMA R40, R63, R117, R40 ;  /* 0x000000753f287223 */ /* 0x000fe20000000028 */
[----:B----4-:R-:W-:Y:S01]  /*1930*/  FFMA R127, R56, R120, R127 ;  /* 0x00000078387f7223 */ /* 0x010fe2000000007f */
[C---:B------:R-:W-:Y:S01]  /*1940*/  FFMA R162, R120.reuse, R57, R113 ;  /* 0x0000003978a27223 */ /* 0x040fe20000000071 */
[C---:B------:R-:W-:Y:S01]  /*1950*/  FFMA R111, R120.reuse, R58, R111 ;  /* 0x0000003a786f7223 */ /* 0x040fe2000000006f */
[----:B------:R-:W-:Y:S01]  /*1960*/  FFMA R38, R120, R59, R38 ;  /* 0x0000003b78267223 */ /* 0x000fe20000000026 */
[----:B------:R-:W2:Y:S01]  /*1970*/  LDS.64 R116, [R76+-0xb40] ;  /* 0xfff4c0004c747984 */ /* 0x000ea20000000a00 */
[-C--:B------:R-:W-:Y:S01]  /*1980*/  FFMA R127, R60, R121.reuse, R127 ;  /* 0x000000793c7f7223 */ /* 0x080fe2000000007f */
[-C--:B------:R-:W-:Y:S01]  /*1990*/  FFMA R113, R61, R121.reuse, R162 ;  /* 0x000000793d717223 */ /* 0x080fe200000000a2 */
[-C--:B------:R-:W-:Y:S01]  /*19a0*/  FFMA R111, R62, R121.reuse, R111 ;  /* 0x000000793e6f7223 */ /* 0x080fe2000000006f */
[----:B------:R-:W-:-:S02]  /*19b0*/  FFMA R38, R63, R121, R38 ;  /* 0x000000793f267223 */ /* 0x000fc40000000026 */
[----:B------:R-:W3:Y:S01]  /*19c0*/  LDS.64 R120, [R76+-0xb00] ;  /* 0xfff500004c787984 */ /* 0x000ee20000000a00 */
[----:B0-----:R-:W-:Y:S01]  /*19d0*/  FFMA R109, R56, R114, R109 ;  /* 0x00000072386d7223 */ /* 0x001fe2000000006d */
[C---:B------:R-:W-:Y:S01]  /*19e0*/  FFMA R162, R114.reuse, R57, R107 ;  /* 0x0000003972a27223 */ /* 0x040fe2000000006b */
[C---:B------:R-:W-:Y:S01]  /*19f0*/  FFMA R105, R114.reuse, R58, R105 ;  /* 0x0000003a72697223 */ /* 0x040fe20000000069 */
[----:B------:R-:W-:Y:S01]  /*1a00*/  FFMA R36, R114, R59, R36 ;  /* 0x0000003b72247223 */ /* 0x000fe20000000024 */
[-C--:B------:R-:W-:Y:S01]  /*1a10*/  FFMA R109, R60, R115.reuse, R109 ;  /* 0x000000733c6d7223 */ /* 0x080fe2000000006d */
[-C--:B------:R-:W-:Y:S01]  /*1a20*/  FFMA R107, R61, R115.reuse, R162 ;  /* 0x000000733d6b7223 */ /* 0x080fe200000000a2 */
[-C--:B------:R-:W-:Y:S01]  /*1a30*/  FFMA R105, R62, R115.reuse, R105 ;  /* 0x000000733e697223 */ /* 0x080fe20000000069 */
[----:B------:R-:W-:Y:S01]  /*1a40*/  FFMA R36, R63, R115, R36 ;  /* 0x000000733f247223 */ /* 0x000fe20000000024 */
[----:B-1----:R-:W-:Y:S01]  /*1a50*/  FFMA R103, R56, R118, R103 ;  /* 0x0000007638677223 */ /* 0x002fe20000000067 */
        /* <DEDUP_REMOVED lines=8> */
[----:B--2---:R-:W-:Y:S01]  /*1ae0*/  FFMA R97, R56, R116, R97 ;  /* 0x0000007438617223 */ /* 0x004fe20000000061 */
        /* <DEDUP_REMOVED lines=19> */
[----:B------:R-:W-:Y:S01]  /*1c20*/  FFMA R85, R56, R114, R85 ;  /* 0x0000007238557223 */ /* 0x000fe20000000055 */
[C---:B------:R-:W-:Y:S01]  /*1c30*/  FFMA R81, R114.reuse, R58, R81 ;  /* 0x0000003a72517223 */ /* 0x040fe20000000051 */
[----:B------:R-:W-:Y:S01]  /*1c40*/  FFMA R28, R114, R59, R28 ;  /* 0x0000003b721c7223 */ /* 0x000fe2000000001c */
[-C--:B------:R-:W-:Y:S01]  /*1c50*/  FFMA R83, R61, R115.reuse, R162 ;  /* 0x000000733d537223 */ /* 0x080fe200000000a2 */
[-C--:B------:R-:W-:Y:S01]  /*1c60*/  FFMA R85, R60, R115.reuse, R85 ;  /* 0x000000733c557223 */ /* 0x080fe20000000055 */
[-C--:B------:R-:W-:Y:S01]  /*1c70*/  FFMA R81, R62, R115.reuse, R81 ;  /* 0x000000733e517223 */ /* 0x080fe20000000051 */
[----:B------:R-:W-:Y:S01]  /*1c80*/  FFMA R28, R63, R115, R28 ;  /* 0x000000733f1c7223 */ /* 0x000fe2000000001c */
[----:B-1----:R-:W-:Y:S01]  /*1c90*/  FFMA R162, R118, R57, R77 ;  /* 0x0000003976a27223 */ /* 0x002fe2000000004d */
[----:B------:R-:W-:Y:S01]  /*1ca0*/  FFMA R79, R56, R118, R79 ;  /* 0x00000076384f7223 */ /* 0x000fe2000000004f */
        /* <DEDUP_REMOVED lines=8> */
[----:B------:R-:W-:Y:S01]  /*1d30*/  FFMA R73, R56, R116, R73 ;  /* 0x0000007438497223 */ /* 0x000fe20000000049 */
[C---:B------:R-:W-:Y:S01]  /*1d40*/  FFMA R69, R116.reuse, R58, R69 ;  /* 0x0000003a74457223 */ /* 0x040fe20000000045 */
[----:B------:R-:W-:Y:S01]  /*1d50*/  FFMA R24, R116, R59, R24 ;  /* 0x0000003b74187223 */ /* 0x000fe20000000018 */
[----:B------:R-:W1:Y:S01]  /*1d60*/  LDS.64 R118, [R76+-0x380] ;  /* 0xfffc80004c767984 */ /* 0x000e620000000a00 */
[----:B------:R-:W-:Y:S01]  /*1d70*/  FFMA R71, R61, R117, R162 ;  /* 0x000000753d477223 */ /* 0x000fe200000000a2 */
[----:B---3--:R-:W-:Y:S01]  /*1d80*/  FFMA R67, R56, R120, R67 ;  /* 0x0000007838437223 */ /* 0x008fe20000000043 */
[C---:B------:R-:W-:Y:S01]  /*1d90*/  FFMA R162, R120.reuse, R57, R65 ;  /* 0x0000003978a27223 */ /* 0x040fe20000000041 */
[C---:B------:R-:W-:Y:S01]  /*1da0*/  FFMA R55, R120.reuse, R58, R55 ;  /* 0x0000003a78377223 */ /* 0x040fe20000000037 */
[----:B------:R-:W-:Y:S01]  /*1db0*/  FFMA R22, R120, R59, R22 ;  /* 0x0000003b78167223 */ /* 0x000fe20000000016 */
[-C--:B------:R-:W-:Y:S01]  /*1dc0*/  FFMA R73, R60, R117.reuse, R73 ;  /* 0x000000753c497223 */ /* 0x080fe20000000049 */
[-C--:B------:R-:W-:Y:S01]  /*1dd0*/  FFMA R69, R62, R117.reuse, R69 ;  /* 0x000000753e457223 */ /* 0x080fe20000000045 */
[----:B------:R-:W-:Y:S01]  /*1de0*/  FFMA R24, R63, R117, R24 ;  /* 0x000000753f187223 */ /* 0x000fe20000000018 */
[-C--:B------:R-:W-:Y:S01]  /*1df0*/  FFMA R67, R60, R121.reuse, R67 ;  /* 0x000000793c437223 */ /* 0x080fe20000000043 */
[----:B------:R-:W2:Y:S01]  /*1e00*/  LDS.64 R116, [R76+-0x340] ;  /* 0xfffcc0004c747984 */ /* 0x000ea20000000a00 */
[-C--:B------:R-:W-:Y:S01]  /*1e10*/  FFMA R65, R61, R121.reuse, R162 ;  /* 0x000000793d417223 */ /* 0x080fe200000000a2 */
[-C--:B------:R-:W-:Y:S01]  /*1e20*/  FFMA R55, R62, R121.reuse, R55 ;  /* 0x000000793e377223 */ /* 0x080fe20000000037 */
[----:B------:R-:W-:-:S02]  /*1e30*/  FFMA R22, R63, R121, R22 ;  /* 0x000000793f167223 */ /* 0x000fc40000000016 */
[----:B------:R-:W3:Y:S01]  /*1e40*/  LDS.64 R120, [R76] ;  /* 0x000000004c787984 */ /* 0x000ee20000000a00 */
        /* <DEDUP_REMOVED lines=12> */
[-C--:B------:R-:W-:Y:S01]  /*1f10*/  FFMA R45, R61, R119.reuse, R162 ;  /* 0x000000773d2d7223 */ /* 0x080fe200000000a2 */
[----:B------:R-:W0:Y:S01]  /*1f20*/  LDS.64 R114, [R76+0x40] ;  /* 0x000040004c727984 */ /* 0x000e220000000a00 */
[-C--:B------:R-:W-:Y:S01]  /*1f30*/  FFMA R47, R60, R119.reuse, R47 ;  /* 0x000000773c2f7223 */ /* 0x080fe2000000002f */
[-C--:B------:R-:W-:Y:S01]  /*1f40*/  FFMA R43, R62, R119.reuse, R43 ;  /* 0x000000773e2b7223 */ /* 0x080fe2000000002b */
[----:B------:R-:W-:Y:S01]  /*1f50*/  FFMA R18, R63, R119, R18 ;  /* 0x000000773f127223 */ /* 0x000fe20000000012 */
[----:B--2---:R-:W-:Y:S01]  /*1f60*/  FFMA R41, R56, R116, R41 ;  /* 0x0000007438297223 */ /* 0x004fe20000000029 */
[C---:B------:R-:W-:Y:S01]  /*1f70*/  FFMA R162, R116.reuse, R57, R39 ;  /* 0x0000003974a27223 */ /* 0x040fe20000000027 */
[C---:B------:R-:W-:Y:S01]  /*1f80*/  FFMA R37, R116.reuse, R58, R37 ;  /* 0x0000003a74257223 */ /* 0x040fe20000000025 */
[----:B------:R-:W-:Y:S01]  /*1f90*/  FFMA R16, R116, R59, R16 ;  /* 0x0000003b74107223 */ /* 0x000fe20000000010 */
[----:B------:R-:W1:Y:S01]  /*1fa0*/  LDS.64 R118, [R76+0x80] ;  /* 0x000080004c767984 */ /* 0x000e620000000a00 */
[----:B---3--:R-:W-:Y:S01]  /*1fb0*/  FFMA R35, R56, R120, R35 ;  /* 0x0000007838237223 */ /* 0x008fe20000000023 */
[C---:B------:R-:W-:Y:S01]  /*1fc0*/  FFMA R116, R120.reuse, R57, R33 ;  /* 0x0000003978747223 */ /* 0x040fe20000000021 */
[C---:B------:R-:W-:Y:S01]  /*1fd0*/  FFMA R31, R120.reuse, R58, R31 ;  /* 0x0000003a781f7223 */ /* 0x040fe2000000001f */
[----:B------:R-:W-:Y:S01]  /*1fe0*/  FFMA R14, R120, R59, R14 ;  /* 0x0000003b780e7223 */ /* 0x000fe2000000000e */
[-C--:B------:R-:W-:Y:S01]  /*1ff0*/  FFMA R35, R60, R121.reuse, R35 ;  /* 0x000000793c237223 */ /* 0x080fe20000000023 */
[-C--:B------:R-:W-:Y:S01]  /*2000*/  FFMA R33, R61, R121.reuse, R116 ;  /* 0x000000793d217223 */ /* 0x080fe20000000074 */
[-C--:B------:R-:W-:Y:S01]  /*2010*/  FFMA R31, R62, R121.reuse, R31 ;  /* 0x000000793e1f7223 */ /* 0x080fe2000000001f */
[----:B------:R-:W-:Y:S01]  /*2020*/  FFMA R14, R63, R121, R14 ;  /* 0x000000793f0e7223 */ /* 0x000fe2000000000e */
[-C--:B------:R-:W-:Y:S01]  /*2030*/  FFMA R41, R60, R117.reuse, R41 ;  /* 0x000000753c297223 */ /* 0x080fe20000000029 */
[----:B------:R-:W2:Y:S01]  /*2040*/  LDS.64 R120, [R76+0x3c0] ;  /* 0x0003c0004c787984 */ /* 0x000ea20000000a00 */
[-C--:B------:R-:W-:Y:S01]  /*2050*/  FFMA R39, R61, R117.reuse, R162 ;  /* 0x000000753d277223 */ /* 0x080fe200000000a2 */
[-C--:B------:R-:W-:Y:S01]  /*2060*/  FFMA R37, R62, R117.reuse, R37 ;  /* 0x000000753e257223 */ /* 0x080fe20000000025 */
[----:B------:R-:W-:-:S02]  /*2070*/  FFMA R16, R63, R117, R16 ;  /* 0x000000753f107223 */ /* 0x000fc40000000010 */
[----:B------:R-:W3:Y:S01]  /*2080*/  LDS.64 R116, [R76+0x400] ;  /* 0x000400004c747984 */ /* 0x000ee20000000a00 */
        /* <DEDUP_REMOVED lines=12> */
[----:B------:R-:W0:Y:S01]  /*2150*/  LDS.64 R114, [R76+0x440] ;  /* 0x000440004c727984 */ /* 0x000e220000000a00 */
        /* <DEDUP_REMOVED lines=8> */
[C---:B------:R-:W-:Y:S01]  /*21e0*/  FFMA R15, R61.reuse, R121, R118 ;  /* 0x000000793d0f7223 */ /* 0x040fe20000000076 */
[----:B---3--:R-:W-:Y:S01]  /*21f0*/  FFMA R11, R56, R116, R11 ;  /* 0x00000074380b7223 */ /* 0x008fe2000000000b */
[C---:B------:R-:W-:Y:S01]  /*2200*/  FFMA R120, R116.reuse, R57, R9 ;  /* 0x0000003974787223 */ /* 0x040fe20000000009 */
[C---:B------:R-:W-:Y:S01]  /*2210*/  FFMA R147, R116.reuse, R58, R147 ;  /* 0x0000003a74937223 */ /* 0x040fe20000000093 */
[----:B------:R-:W-:Y:S01]  /*2220*/  FFMA R78, R116, R59, R78 ;  /* 0x0000003b744e7223 */ /* 0x000fe2000000004e */
[----:B------:R-:W1:Y:S01]  /*2230*/  LDS.64 R118, [R76+0x780] ;  /* 0x000780004c767984 */ /* 0x000e620000000a00 */
[-C--:B------:R-:W-:Y:S01]  /*2240*/  FFMA R11, R60, R117.reuse, R11 ;  /* 0x000000753c0b7223 */ /* 0x080fe2000000000b */
[-C--:B------:R-:W-:Y:S01]  /*2250*/  FFMA R9, R61, R117.reuse, R120 ;  /* 0x000000753d097223 */ /* 0x080fe20000000078 */
[-C--:B------:R-:W-:Y:S01]  /*2260*/  FFMA R147, R62, R117.reuse, R147 ;  /* 0x000000753e937223 */ /* 0x080fe20000000093 */
[C---:B------:R-:W-:Y:S01]  /*2270*/  FFMA R78, R63.reuse, R117, R78 ;  /* 0x000000753f4e7223 */ /* 0x040fe2000000004e */
[-C--:B------:R-:W-:Y:S01]  /*2280*/  FFMA R17, R60, R121.reuse, R17 ;  /* 0x000000793c117223 */ /* 0x080fe20000000011 */
[----:B------:R-:W2:Y:S01]  /*2290*/  LDS.64 R116, [R76+0x7c0] ;  /* 0x0007c0004c747984 */ /* 0x000ea20000000a00 */
[-C--:B------:R-:W-:Y:S01]  /*22a0*/  FFMA R13, R62, R121.reuse, R13 ;  /* 0x000000793e0d7223 */ /* 0x080fe2000000000d */
[----:B------:R-:W-:-:S02]  /*22b0*/  FFMA R8, R63, R121, R8 ;  /* 0x000000793f087223 */ /* 0x000fc40000000008 */
[----:B------:R-:W3:Y:S01]  /*22c0*/  LDS.64 R120, [R76+0x800] ;  /* 0x000800004c787984 */ /* 0x000ee20000000a00 */
        /* <DEDUP_REMOVED lines=12> */
[CC--:B------:R-:W-:Y:S01]  /*2390*/  FFMA R157, R61.reuse, R119.reuse, R114 ;  /* 0x000000773d9d7223 */ /* 0x0c0fe20000000072 */
[----:B------:R-:W-:Y:S01]  /*23a0*/  FFMA R155, R60, R119, R155 ;  /* 0x000000773c9b7223 */ /* 0x000fe2000000009b */
[----:B--2---:R-:W-:Y:S01]  /*23b0*/  FFMA R114, R116, R57, R163 ;  /* 0x0000003974727223 */ /* 0x004fe200000000a3 */
[----:B------:R-:W-:Y:S01]  /*23c0*/  FFMA R161, R56, R116, R161 ;  /* 0x0000007438a17223 */ /* 0x000fe200000000a1 */
[C---:B------:R-:W-:Y:S01]  /*23d0*/  FFMA R165, R116.reuse, R58, R165 ;  /* 0x0000003a74a57223 */ /* 0x040fe200000000a5 */
[----:B------:R-:W-:Y:S01]  /*23e0*/  FFMA R84, R116, R59, R84 ;  /* 0x0000003b74547223 */ /* 0x000fe20000000054 */
[----:B---3--:R-:W-:Y:S01]  /*23f0*/  FFMA R123, R56, R120, R86 ;  /* 0x00000078387b7223 */ /* 0x008fe20000000056 */
[C---:B------:R-:W-:Y:S01]  /*2400*/  FFMA R88, R120.reuse, R57, R88 ;  /* 0x0000003978587223 */ /* 0x040fe20000000058 */
[C---:B------:R-:W-:Y:S01]  /*2410*/  FFMA R125, R120.reuse, R58, R90 ;  /* 0x0000003a787d7223 */ /* 0x040fe2000000005a */
[----:B------:R-:W-:Y:S01]  /*2420*/  FFMA R92, R120, R59, R92 ;  /* 0x0000003b785c7223 */ /* 0x000fe2000000005c */
[C---:B------:R-:W-:Y:S01]  /*2430*/  FFMA R163, R61.reuse, R117, R114 ;  /* 0x000000753da37223 */ /* 0x040fe20000000072 */
[-C--:B------:R-:W-:Y:S01]  /*2440*/  FFMA R86, R60, R121.reuse, R123 ;  /* 0x000000793c567223 */ /* 0x080fe2000000007b */
[----:B------:R-:W0:Y:S01]  /*2450*/  LDS.64 R114, [R76+0xb40] ;  /* 0x000b40004c727984 */ /* 0x000e220000000a00 */
[-C--:B------:R-:W-:Y:S01]  /*2460*/  FFMA R88, R61, R121.reuse, R88 ;  /* 0x000000793d587223 */ /* 0x080fe20000000058 */
[CC--:B------:R-:W-:Y:S01]  /*2470*/  FFMA R90, R62.reuse, R121.reuse, R125 ;  /* 0x000000793e5a7223 */ /* 0x0c0fe2000000007d */
[C---:B------:R-:W-:Y:S01]  /*2480*/  FFMA R92, R63.reuse, R121, R92 ;  /* 0x000000793f5c7223 */ /* 0x040fe2000000005c */
[-C--:B------:R-:W-:Y:S01]  /*2490*/  FFMA R159, R62, R119.reuse, R159 ;  /* 0x000000773e9f7223 */ /* 0x080fe2000000009f */
[----:B------:R-:W1:Y:S01]  /*24a0*/  LDS.64 R120, [R76+0xf00] ;  /* 0x000f00004c787984 */ /* 0x000e620000000a00 */
[C---:B------:R-:W-:Y:S01]  /*24b0*/  FFMA R82, R63.reuse, R119, R82 ;  /* 0x000000773f527223 */ /* 0x040fe20000000052 */
[-C--:B------:R-:W-:Y:S01]  /*24c0*/  FFMA R161, R60, R117.reuse, R161 ;  /* 0x000000753ca17223 */ /* 0x080fe200000000a1 */
[-C--:B------:R-:W-:Y:S01]  /*24d0*/  FFMA R165, R62, R117.reuse, R165 ;  /* 0x000000753ea57223 */ /* 0x080fe200000000a5 */
[----:B------:R-:W-:Y:S01]  /*24e0*/  FFMA R84, R63, R117, R84 ;  /* 0x000000753f547223 */ /* 0x000fe20000000054 */
[----:B------:R-:W2:Y:S04]  /*24f0*/  LDS.64 R118, [R76+0xbc0] ;  /* 0x000bc0004c767984 */ /* 0x000ea80000000a00 */
[----:B------:R-:W3:Y:S01]  /*2500*/  LDS.64 R116, [R76+0xb80] ;  /* 0x000b80004c747984 */ /* 0x000ee20000000a00 */
[----:B0-----:R-:W-:Y:S01]  /*2510*/  FFMA R162, R56, R114, R122 ;  /* 0x0000007238a27223 */ /* 0x001fe2000000007a */
[C---:B------:R-:W-:Y:S01]  /*2520*/  FFMA R140, R114.reuse, R57, R140 ;  /* 0x00000039728c7223 */ /* 0x040fe2000000008c */
[C---:B------:R-:W-:Y:S01]  /*2530*/  FFMA R142, R114.reuse, R58, R142 ;  /* 0x0000003a728e7223 */ /* 0x040fe2000000008e */
[----:B------:R-:W-:Y:S01]  /*2540*/  FFMA R144, R114, R59, R144 ;  /* 0x0000003b72907223 */ /* 0x000fe20000000090 */
[----:B------:R-:W0:Y:S01]  /*2550*/  LDS.64 R122, [R76+0xf40] ;  /* 0x000f40004c7a7984 */ /* 0x000e220000000a00 */
[----:B-1----:R-:W-:Y:S01]  /*2560*/  FFMA R114, R56, R120, R124 ;  /* 0x0000007838727223 */ /* 0x002fe2000000007c */
[C---:B------:R-:W-:Y:S01]  /*2570*/  FFMA R126, R120.reuse, R57, R126 ;  /* 0x00000039787e7223 */ /* 0x040fe2000000007e */
[C---:B------:R-:W-:Y:S01]  /*2580*/  FFMA R128, R120.reuse, R58, R128 ;  /* 0x0000003a78807223 */ /* 0x040fe20000000080 */
[----:B------:R1:W4:Y:S01]  /*2590*/  LDS.64 R124, [R76+0xf80] ;  /* 0x000f80004c7c7984 */ /* 0x0003220000000a00 */
[----:B------:R-:W-:Y:S01]  /*25a0*/  FFMA R130, R120, R59, R130 ;  /* 0x0000003b78827223 */ /* 0x000fe20000000082 */
[----:B--2---:R-:W-:Y:S01]  /*25b0*/  FFMA R156, R118, R57, R156 ;  /* 0x00000039769c7223 */ /* 0x004fe2000000009c */
[----:B------:R-:W-:Y:S01]  /*25c0*/  FFMA R154, R56, R118, R154 ;  /* 0x00000076389a7223 */ /* 0x000fe2000000009a */
[C---:B------:R-:W-:Y:S01]  /*25d0*/  FFMA R158, R118.reuse, R58, R158 ;  /* 0x0000003a769e7223 */ /* 0x040fe2000000009e */
[----:B------:R-:W-:Y:S01]  /*25e0*/  FFMA R160, R118, R59, R160 ;  /* 0x0000003b76a07223 */ /* 0x000fe200000000a0 */
[----:B---3--:R-:W-:Y:S01]  /*25f0*/  FFMA R148, R116, R57, R148 ;  /* 0x0000003974947223 */ /* 0x008fe20000000094 */
[----:B------:R-:W-:Y:S01]  /*2600*/  FFMA R146, R56, R116, R146 ;  /* 0x0000007438927223 */ /* 0x000fe20000000092 */
[C---:B------:R-:W-:Y:S01]  /*2610*/  FFMA R150, R116.reuse, R58, R150 ;  /* 0x0000003a74967223 */ /* 0x040fe20000000096 */
[----:B------:R-:W-:Y:S01]  /*2620*/  FFMA R152, R116, R59, R152 ;  /* 0x0000003b74987223 */ /* 0x000fe20000000098 */
[-C--:B------:R-:W-:Y:S01]  /*2630*/  FFMA R140, R61, R115.reuse, R140 ;  /* 0x000000733d8c7223 */ /* 0x080fe2000000008c */
[-C--:B------:R-:W-:Y:S01]  /*2640*/  FFMA R142, R62, R115.reuse, R142 ;  /* 0x000000733e8e7223 */ /* 0x080fe2000000008e */
[----:B------:R-:W-:Y:S01]  /*2650*/  FFMA R144, R63, R115, R144 ;  /* 0x000000733f907223 */ /* 0x000fe20000000090 */
[-C--:B------:R-:W-:Y:S01]  /*2660*/  FFMA R146, R60, R117.reuse, R146 ;  /* 0x000000753c927223 */ /* 0x080fe20000000092 */
[-C--:B------:R-:W-:Y:S01]  /*2670*/  FFMA R148, R61, R117.reuse, R148 ;  /* 0x000000753d947223 */ /* 0x080fe20000000094 */
[-C--:B------:R-:W-:Y:S01]  /*2680*/  FFMA R150, R62, R117.reuse, R150 ;  /* 0x000000753e967223 */ /* 0x080fe20000000096 */
[----:B------:R-:W-:Y:S01]  /*2690*/  FFMA R152, R63, R117, R152 ;  /* 0x000000753f987223 */ /* 0x000fe20000000098 */
[-C--:B------:R-:W-:Y:S01]  /*26a0*/  FFMA R154, R60, R119.reuse, R154 ;  /* 0x000000773c9a7223 */ /* 0x080fe2000000009a */
[-C--:B------:R-:W-:Y:S01]  /*26b0*/  FFMA R156, R61, R119.reuse, R156 ;  /* 0x000000773d9c7223 */ /* 0x080fe2000000009c */
[CC--:B------:R-:W-:Y:S01]  /*26c0*/  FFMA R158, R62.reuse, R119.reuse, R158 ;  /* 0x000000773e9e7223 */ /* 0x0c0fe2000000009e */
[----:B------:R-:W-:Y:S01]  /*26d0*/  FFMA R160, R63, R119, R160 ;  /* 0x000000773fa07223 */ /* 0x000fe200000000a0 */
[-C--:B------:R-:W-:Y:S01]  /*26e0*/  FFMA R126, R61, R121.reuse, R126 ;  /* 0x000000793d7e7223 */ /* 0x080fe2000000007e */
[-C--:B------:R-:W-:Y:S01]  /*26f0*/  FFMA R128, R62, R121.reuse, R128 ;  /* 0x000000793e807223 */ /* 0x080fe20000000080 */
[----:B------:R-:W-:Y:S01]  /*2700*/  FFMA R130, R63, R121, R130 ;  /* 0x000000793f827223 */ /* 0x000fe20000000082 */
[----:B-1----:R-:W-:Y:S01]  /*2710*/  IADD3 R76, PT, PT, R76, 0x8, RZ ;  /* 0x000000084c4c7810 */ /* 0x002fe20007ffe0ff */
[----:B0-----:R-:W-:Y:S01]  /*2720*/  FFMA R134, R122, R57, R134 ;  /* 0x000000397a867223 */ /* 0x001fe20000000086 */
[----:B------:R-:W-:Y:S01]  /*2730*/  FFMA R132, R56, R122, R132 ;  /* 0x0000007a38847223 */ /* 0x000fe20000000084 */
[C---:B------:R-:W-:Y:S01]  /*2740*/  FFMA R136, R122.reuse, R58, R136 ;  /* 0x0000003a7a887223 */ /* 0x040fe20000000088 */
[----:B------:R-:W-:Y:S01]  /*2750*/  FFMA R138, R122, R59, R138 ;  /* 0x0000003b7a8a7223 */ /* 0x000fe2000000008a */
[----:B----4-:R-:W-:Y:S01]  /*2760*/  FFMA R96, R124, R57, R96 ;  /* 0x000000397c607223 */ /* 0x010fe20000000060 */
[----:B------:R-:W-:Y:S01]  /*2770*/  FFMA R94, R56, R124, R94 ;  /* 0x0000007c385e7223 */ /* 0x000fe2000000005e */
[C---:B------:R-:W-:Y:S01]  /*2780*/  FFMA R57, R124.reuse, R58, R98 ;  /* 0x0000003a7c397223 */ /* 0x040fe20000000062 */
[----:B------:R-:W-:Y:S01]  /*2790*/  FFMA R100, R124, R59, R100 ;  /* 0x0000003b7c647223 */ /* 0x000fe20000000064 */
[C---:B------:R-:W-:Y:S01]  /*27a0*/  FFMA R122, R60.reuse, R115, R162 ;  /* 0x000000733c7a7223 */ /* 0x040fe200000000a2 */
[C---:B------:R-:W-:Y:S01]  /*27b0*/  FFMA R124, R60.reuse, R121, R114 ;  /* 0x000000793c7c7223 */ /* 0x040fe20000000072 */
[-C--:B------:R-:W-:Y:S01]  /*27c0*/  FFMA R132, R60, R123.reuse, R132 ;  /* 0x0000007b3c847223 */ /* 0x080fe20000000084 */
[-C--:B------:R-:W-:Y:S01]  /*27d0*/  FFMA R134, R61, R123.reuse, R134 ;  /* 0x0000007b3d867223 */ /* 0x080fe20000000086 */
[-C--:B------:R-:W-:Y:S01]  /*27e0*/  FFMA R136, R62, R123.reuse, R136 ;  /* 0x0000007b3e887223 */ /* 0x080fe20000000088 */
[----:B------:R-:W-:Y:S01]  /*27f0*/  FFMA R138, R63, R123, R138 ;  /* 0x0000007b3f8a7223 */ /* 0x000fe2000000008a */
[-C--:B------:R-:W-:Y:S01]  /*2800*/  FFMA R94, R60, R125.reuse, R94 ;  /* 0x0000007d3c5e7223 */ /* 0x080fe2000000005e */
[-C--:B------:R-:W-:Y:S01]  /*2810*/  FFMA R96, R61, R125.reuse, R96 ;  /* 0x0000007d3d607223 */ /* 0x080fe20000000060 */
[-C--:B------:R-:W-:Y:S01]  /*2820*/  FFMA R98, R62, R125.reuse, R57 ;  /* 0x0000007d3e627223 */ /* 0x080fe20000000039 */
[----:B------:R-:W-:Y:S01]  /*2830*/  FFMA R100, R63, R125, R100 ;  /* 0x0000007d3f647223 */ /* 0x000fe20000000064 */
[----:B------:R-:W-:Y:S06]  /*2840*/  BRA.U UP0, `(.L_x_0) ;  /* 0xffffffed00b07547 */ /* 0x000fec000b83ffff */
[----:B------:R-:W-:-:S04]  /*2850*/  UIADD3 UR4, UPT, UPT, UR4, 0x1, URZ ;  /* 0x0000000104047890 */ /* 0x000fc8000fffe0ff */
[----:B------:R-:W-:-:S09]  /*2860*/  UISETP.NE.AND UP0, UPT, UR4, 0x10, UPT ;  /* 0x000000100400788c */ /* 0x000fd2000bf05270 */
[----:B------:R-:W-:Y:S05]  /*2870*/  BRA.U UP0, `(.L_x_1) ;  /* 0xffffffe500c87547 */ /* 0x000fea000b83ffff */
[----:B------:R-:W0:Y:S01]  /*2880*/  LDCU.64 UR4, c[0x0][0x398] ;  /* 0x00007300ff0477ac */ /* 0x000e220008000a00 */
[----:B------:R-:W-:Y:S01]  /*2890*/  SEL R57, RZ, 0x780, P0 ;  /* 0x00000780ff397807 */ /* 0x000fe20000000000 */
[----:B------:R-:W1:Y:S01]  /*28a0*/  LDC.64 R2, c[0x0][0x390] ;  /* 0x0000e400ff027b82 */ /* 0x000e620000000a00 */
[----:B0-----:R-:W-:-:S04]  /*28b0*/  IADD3 R4, P1, PT, R72, UR4, RZ ;  /* 0x0000000448047c10 */ /* 0x001fc8000ff3e0ff */
[----:B------:R-:W-:-:S05]  /*28c0*/  IADD3.X R5, PT, PT, RZ, UR5, RZ, P1, !PT ;  /* 0x00000005ff057c10 */ /* 0x000fca0008ffe4ff */
[----:B------:R-:W2:Y:S04]  /*28d0*/  LDG.E.CONSTANT R46, desc[UR10][R4.64] ;  /* 0x0000000a042e7981 */ /* 0x000ea8000c1e9900 */
[----:B------:R-:W3:Y:S04]  /*28e0*/  LDG.E.CONSTANT R6, desc[UR10][R4.64+0x4] ;  /* 0x0000040a04067981 */ /* 0x000ee8000c1e9900 */
[----:B------:R-:W4:Y:S04]  /*28f0*/  LDG.E.CONSTANT R0, desc[UR10][R4.64+0x8] ;  /* 0x0000080a04007981 */ /* 0x000f28000c1e9900 */
[----:B------:R0:W5:Y:S01]  /*2900*/  LDG.E.CONSTANT R7, desc[UR10][R4.64+0xc] ;  /* 0x00000c0a04077981 */ /* 0x000162000c1e9900 */
[----:B------:R-:W-:Y:S01]  /*2910*/  SHF.L.U32 R66, R66, 0x2, RZ ;  /* 0x0000000242427819 */ /* 0x000fe200000006ff */
[----:B------:R-:W-:-:S02]  /*2920*/  IMAD R57, R68, 0x4b00, R57 ;  /* 0x00004b0044397824 */ /* 0x000fc400078e0239 */
[----:B------:R-:W-:Y:S01]  /*2930*/  IMAD R70, R70, 0x180, RZ ;  /* 0x0000018046467824 */ /* 0x000fe200078e02ff */
[----:B------:R-:W-:-:S04]  /*2940*/  LOP3.LUT R66, R66, 0x7c, RZ, 0xc0, !PT ;  /* 0x0000007c42427812 */ /* 0x000fc800078ec0ff */
[----:B------:R-:W-:Y:S02]  /*2950*/  IADD3 R57, PT, PT, R66, R57, RZ ;  /* 0x0000003942397210 */ /* 0x000fe40007ffe0ff */
[----:B------:R-:W-:-:S03]  /*2960*/  LOP3.LUT R70, R70, 0xffff, RZ, 0xc0, !PT ;  /* 0x0000ffff46467812 */ /* 0x000fc600078ec0ff */
[----:B------:R-:W-:-:S05]  /*2970*/  IMAD R57, R104, 0x38400, R57 ;  /* 0x0003840068397824 */ /* 0x000fca00078e0239 */
[----:B------:R-:W-:-:S05]  /*2980*/  IADD3 R57, PT, PT, R70, R57, RZ ;  /* 0x0000003946397210 */ /* 0x000fca0007ffe0ff */
[----:B-1----:R-:W-:-:S04]  /*2990*/  IMAD.WIDE.U32 R2, R57, 0x4, R2 ;  /* 0x0000000439027825 */ /* 0x002fc800078e0002 */
[--C-:B--2---:R-:W-:Y:S01]  /*29a0*/  FADD R17, R17, R46.reuse ;  /* 0x0000002e11117221 */ /* 0x104fe20000000000 */
[--C-:B------:R-:W-:Y:S01]  /*29b0*/  FADD R11, R11, R46.reuse ;  /* 0x0000002e0b0b7221 */ /* 0x100fe20000000000 */
[--C-:B------:R-:W-:Y:S01]  /*29c0*/  FADD R23, R23, R46.reuse ;  /* 0x0000002e17177221 */ /* 0x100fe20000000000 */
[--C-:B------:R-:W-:Y:S01]  /*29d0*/  FADD R86, R86, R46.reuse ;  /* 0x0000002e56567221 */ /* 0x100fe20000000000 */
[--C-:B------:R-:W-:Y:S01]  /*29e0*/  FADD R146, R146, R46.reuse ;  /* 0x0000002e92927221 */ /* 0x100fe20000000000 */
[----:B------:R-:W-:Y:S01]  /*29f0*/  FMNMX R17, RZ, R17, !PT ;  /* 0x00000011ff117209 */ /* 0x000fe20007800000 */
[----:B------:R-:W-:Y:S01]  /*2a00*/  FADD R154, R154, R46 ;  /* 0x0000002e9a9a7221 */ /* 0x000fe20000000000 */
[----:B------:R-:W-:Y:S01]  /*2a10*/  FMNMX R11, RZ, R11, !PT ;  /* 0x0000000bff0b7209 */ /* 0x000fe20007800000 */
[--C-:B---3--:R-:W-:Y:S01]  /*2a20*/  FADD R15, R15, R6.reuse ;  /* 0x000000060f0f7221 */ /* 0x108fe20000000000 */
[----:B------:R-:W-:Y:S01]  /*2a30*/  FADD R9, R9, R6 ;  /* 0x0000000609097221 */ /* 0x000fe20000000000 */
[----:B------:R1:W-:Y:S01]  /*2a40*/  STG.E desc[UR10][R2.64+0x74400], R17 ;  /* 0x0744001102007986 */ /* 0x0003e2000c10190a */
[----:B------:R-:W-:Y:S01]  /*2a50*/  FMNMX R23, RZ, R23, !PT ;  /* 0x00000017ff177209 */ /* 0x000fe20007800000 */
[----:B------:R-:W-:Y:S01]  /*2a60*/  FADD R124, R124, R46 ;  /* 0x0000002e7c7c7221 */ /* 0x000fe20000000000 */
[----:B0-----:R-:W-:Y:S01]  /*2a70*/  FMNMX R5, RZ, R86, !PT ;  /* 0x00000056ff057209 */ /* 0x001fe20007800000 */
[----:B------:R0:W-:Y:S01]  /*2a80*/  STG.E desc[UR10][R2.64+0x74600], R11 ;  /* 0x0746000b02007986 */ /* 0x0001e2000c10190a */
[----:B------:R-:W-:Y:S01]  /*2a90*/  FMNMX R15, RZ, R15, !PT ;  /* 0x0000000fff0f7209 */ /* 0x000fe20007800000 */
[--C-:B------:R-:W-:Y:S01]  /*2aa0*/  FADD R21, R21, R6.reuse ;  /* 0x0000000615157221 */ /* 0x100fe20000000000 */
[----:B------:R-:W-:Y:S01]  /*2ab0*/  FMNMX R9, RZ, R9, !PT ;  /* 0x00000009ff097209 */ /* 0x000fe20007800000 */
[--C-:B------:R-:W-:Y:S01]  /*2ac0*/  FADD R88, R88, R6.reuse ;  /* 0x0000000658587221 */ /* 0x100fe20000000000 */
[--C-:B------:R-:W-:Y:S01]  /*2ad0*/  FADD R140, R140, R6.reuse ;  /* 0x000000068c8c7221 */ /* 0x100fe20000000000 */
[--C-:B------:R-:W-:Y:S01]  /*2ae0*/  FADD R148, R148, R6.reuse ;  /* 0x0000000694947221 */ /* 0x100fe20000000000 */
[--C-:B------:R-:W-:Y:S01]  /*2af0*/  FADD R156, R156, R6.reuse ;  /* 0x000000069c9c7221 */ /* 0x100fe20000000000 */
[----:B-1----:R-:W-:Y:S01]  /*2b00*/  FMNMX R17, RZ, R154, !PT ;  /* 0x0000009aff117209 */ /* 0x002fe20007800000 */
[----:B------:R-:W-:Y:S01]  /*2b10*/  FADD R126, R126, R6 ;  /* 0x000000067e7e7221 */ /* 0x000fe20000000000 */
[--C-:B----4-:R-:W-:Y:S01]  /*2b20*/  FADD R19, R19, R0.reuse ;  /* 0x0000000013137221 */ /* 0x110fe20000000000 */
[----:B------:R-:W-:Y:S01]  /*2b30*/  FADD R13, R13, R0 ;  /* 0x000000000d0d7221 */ /* 0x000fe20000000000 */
[----:B0-----:R-:W-:Y:S01]  /*2b40*/  FMNMX R11, RZ, R146, !PT ;  /* 0x00000092ff0b7209 */ /* 0x001fe20007800000 */
[----:B------:R0:W-:Y:S01]  /*2b50*/  STG.E desc[UR10][R2.64+0x70c00], R23 ;  /* 0x070c001702007986 */ /* 0x0001e2000c10190a */
[--C-:B------:R-:W-:Y:S01]  /*2b60*/  FADD R143, R143, R6.reuse ;  /* 0x000000068f8f7221 */ /* 0x100fe20000000000 */
[--C-:B------:R-:W-:Y:S01]  /*2b70*/  FADD R137, R137, R6.reuse ;  /* 0x0000000689897221 */ /* 0x100fe20000000000 */
[--C-:B------:R-:W-:Y:S01]  /*2b80*/  FADD R131, R131, R6.reuse ;  /* 0x0000000683837221 */ /* 0x100fe20000000000 */
        /* <DEDUP_REMOVED lines=8> */
[----:B------:R-:W-:Y:S01]  /*2c10*/  STG.E desc[UR10][R2.64+0x7c000], R17 ;  /* 0x07c0001102007986 */ /* 0x000fe2000c10190a */
[----:B0-----:R-:W-:Y:S01]  /*2c20*/  FMNMX R23, RZ, R124, !PT ;  /* 0x0000007cff177209 */ /* 0x001fe20007800000 */
[--C-:B------:R-:W-:Y:S01]  /*2c30*/  FADD R77, R77, R6.reuse ;  /* 0x000000064d4d7221 */ /* 0x100fe20000000000 */
[--C-:B------:R-:W-:Y:S01]  /*2c40*/  FADD R71, R71, R6.reuse ;  /* 0x0000000647477221 */ /* 0x100fe20000000000 */
[----:B------:R-:W-:Y:S01]  /*2c50*/  STG.E desc[UR10][R2.64+0x74404], R15 ;  /* 0x0744040f02007986 */ /* 0x000fe2000c10190a */
[--C-:B------:R-:W-:Y:S01]  /*2c60*/  FADD R65, R65, R6.reuse ;  /* 0x0000000641417221 */ /* 0x100fe20000000000 */
[--C-:B------:R-:W-:Y:S01]  /*2c70*/  FADD R51, R51, R6.reuse ;  /* 0x0000000633337221 */ /* 0x100fe20000000000 */
[--C-:B------:R-:W-:Y:S01]  /*2c80*/  FADD R45, R45, R6.reuse ;  /* 0x000000062d2d7221 */ /* 0x100fe20000000000 */
[----:B------:R0:W-:Y:S01]  /*2c90*/  STG.E desc[UR10][R2.64+0x74604], R9 ;  /* 0x0746040902007986 */ /* 0x0001e2000c10190a */
[--C-:B------:R-:W-:Y:S01]  /*2ca0*/  FADD R39, R39, R6.reuse ;  /* 0x0000000627277221 */ /* 0x100fe20000000000 */
[--C-:B------:R-:W-:Y:S01]  /*2cb0*/  FADD R33, R33, R6.reuse ;  /* 0x0000000621217221 */ /* 0x100fe20000000000 */
[--C-:B------:R-:W-:Y:S01]  /*2cc0*/  FADD R27, R27, R6.reuse ;  /* 0x000000061b1b7221 */ /* 0x100fe20000000000 */
[--C-:B------:R-:W-:Y:S01]  /*2cd0*/  FADD R151, R151, R6.reuse ;  /* 0x0000000697977221 */ /* 0x100fe20000000000 */
[--C-:B------:R-:W-:Y:S01]  /*2ce0*/  FADD R157, R157, R6.reuse ;  /* 0x000000069d9d7221 */ /* 0x100fe20000000000 */
[--C-:B------:R-:W-:Y:S01]  /*2cf0*/  FADD R163, R163, R6.reuse ;  /* 0x00000006a3a37221 */ /* 0x100fe20000000000 */
[----:B------:R-:W-:Y:S01]  /*2d00*/  FADD R134, R134, R6 ;  /* 0x0000000686867221 */ /* 0x000fe20000000000 */
[----:B------:R-:W-:Y:S01]  /*2d10*/  FMNMX R21, RZ, R21, !PT ;  /* 0x00000015ff157209 */ /* 0x000fe20007800000 */
[--C-:B------:R-:W-:Y:S01]  /*2d20*/  FADD R141, R141, R0.reuse ;  /* 0x000000008d8d7221 */ /* 0x100fe20000000000 */
[----:B-1----:R-:W-:Y:S01]  /*2d30*/  FMNMX R5, RZ, R88, !PT ;  /* 0x00000058ff057209 */ /* 0x002fe20007800000 */
[--C-:B------:R-:W-:Y:S01]  /*2d40*/  FADD R135, R135, R0.reuse ;  /* 0x0000000087877221 */ /* 0x100fe20000000000 */
[----:B--2---:R-:W-:Y:S01]  /*2d50*/  FMNMX R11, RZ, R140, !PT ;  /* 0x0000008cff0b7209 */ /* 0x004fe20007800000 */
[--C-:B------:R-:W-:Y:S01]  /*2d60*/  FADD R129, R129, R0.reuse ;  /* 0x0000000081817221 */ /* 0x100fe20000000000 */
[----:B0-----:R-:W-:Y:S01]  /*2d70*/  FMNMX R9, RZ, R148, !PT ;  /* 0x00000094ff097209 */ /* 0x001fe20007800000 */
[--C-:B------:R-:W-:Y:S01]  /*2d80*/  FADD R111, R111, R0.reuse ;  /* 0x000000006f6f7221 */ /* 0x100fe20000000000 */
[----:B------:R-:W-:Y:S01]  /*2d90*/  FMNMX R15, RZ, R156, !PT ;  /* 0x0000009cff0f7209 */ /* 0x000fe20007800000 */
[--C-:B------:R-:W-:Y:S01]  /*2da0*/  FADD R105, R105, R0.reuse ;  /* 0x0000000069697221 */ /* 0x100fe20000000000 */
[----:B------:R-:W-:Y:S01]  /*2db0*/  FMNMX R17, RZ, R126, !PT ;  /* 0x0000007eff117209 */ /* 0x000fe20007800000 */
[--C-:B------:R-:W-:Y:S01]  /*2dc0*/  FADD R99, R99, R0.reuse ;  /* 0x0000000063637221 */ /* 0x100fe20000000000 */
        /* <DEDUP_REMOVED lines=22> */
[----:B------:R-:W-:Y:S01]  /*2f30*/  FADD R6, R96, R6 ;  /* 0x0000000660067221 */ /* 0x000fe20000000000 */
[----:B------:R-:W-:Y:S01]  /*2f40*/  FMNMX R13, RZ, R13, !PT ;  /* 0x0000000dff0d7209 */ /* 0x000fe20007800000 */
[----:B------:R-:W-:Y:S01]  /*2f50*/  FADD R0, R98, R0 ;  /* 0x0000000062007221 */ /* 0x000fe20000000000 */
[----:B------:R0:W-:Y:S01]  /*2f60*/  STG.E desc[UR10][R2.64+0x7f800], R23 ;  /* 0x07f8001702007986 */ /* 0x0001e2000c10190a */
[--C-:B-----5:R-:W-:Y:S01]  /*2f70*/  FADD R44, R44, R7.reuse ;  /* 0x000000072c2c7221 */ /* 0x120fe20000000000 */
        /* <DEDUP_REMOVED lines=11> */
[----:B0-----:R-:W-:Y:S01]  /*3030*/  FMNMX R23, RZ, R6, !PT ;  /* 0x00000006ff177209 */ /* 0x001fe20007800000 */
[--C-:B------:R-:W-:Y:S01]  /*3040*/  FADD R26, R26, R7.reuse ;  /* 0x000000071a1a7221 */ /* 0x100fe20000000000 */
[--C-:B------:R-:W-:Y:S01]  /*3050*/  FADD R24, R24, R7.reuse ;  /* 0x0000000718187221 */ /* 0x100fe20000000000 */
[----:B------:R0:W-:Y:S01]  /*3060*/  STG.E desc[UR10][R2.64+0x7be04], R9 ;  /* 0x07be040902007986 */ /* 0x0001e2000c10190a */
[----:B-1----:R-:W-:Y:S01]  /*3070*/  FMNMX R21, RZ, R134, !PT ;  /* 0x00000086ff157209 */ /* 0x002fe20007800000 */
[--C-:B------:R-:W-:Y:S01]  /*3080*/  FADD R22, R22, R7.reuse ;  /* 0x0000000716167221 */ /* 0x100fe20000000000 */
[--C-:B------:R-:W-:Y:S01]  /*3090*/  FADD R20, R20, R7.reuse ;  /* 0x0000000714147221 */ /* 0x100fe20000000000 */
[----:B------:R1:W-:Y:S01]  /*30a0*/  STG.E desc[UR10][R2.64+0x7c004], R15 ;  /* 0x07c0040f02007986 */ /* 0x0003e2000c10190a */
[----:B--2---:R-:W-:Y:S01]  /*30b0*/  FMNMX R5, RZ, R90, !PT ;  /* 0x0000005aff057209 */ /* 0x004fe20007800000 */
[--C-:B------:R-:W-:Y:S01]  /*30c0*/  FADD R18, R18, R7.reuse ;  /* 0x0000000712127221 */ /* 0x100fe20000000000 */
[--C-:B------:R-:W-:Y:S01]  /*30d0*/  FADD R16, R16, R7.reuse ;  /* 0x0000000710107221 */ /* 0x100fe20000000000 */
[----:B------:R2:W-:Y:S01]  /*30e0*/  STG.E desc[UR10][R2.64+0x7f804], R17 ;  /* 0x07f8041102007986 */ /* 0x0005e2000c10190a */
[----:B---3--:R-:W-:Y:S01]  /*30f0*/  FMNMX R11, RZ, R150, !PT ;  /* 0x00000096ff0b7209 */ /* 0x008fe20007800000 */
        /* <DEDUP_REMOVED lines=10> */
[----:B--2---:R-:W-:Y:S01]  /*31a0*/  FMNMX R17, RZ, R136, !PT ;  /* 0x00000088ff117209 */ /* 0x004fe20007800000 */
[----:B------:R1:W-:Y:S01]  /*31b0*/  STG.E desc[UR10][R2.64+0x7fa04], R21 ;  /* 0x07fa041502007986 */ /* 0x0003e2000c10190a */
[--C-:B------:R-:W-:Y:S01]  /*31c0*/  FADD R82, R82, R7.reuse ;  /* 0x0000000752527221 */ /* 0x100fe20000000000 */
[--C-:B------:R-:W-:Y:S01]  /*31d0*/  FADD R84, R84, R7.reuse ;  /* 0x0000000754547221 */ /* 0x100fe20000000000 */
[----:B---3--:R-:W-:Y:S01]  /*31e0*/  FMNMX R19, RZ, R0, !PT ;  /* 0x00000000ff137209 */ /* 0x008fe20007800000 */
[----:B------:R2:W-:Y:S01]  /*31f0*/  STG.E desc[UR10][R2.64+0x7fc04], R23 ;  /* 0x07fc041702007986 */ /* 0x0005e2000c10190a */
[--C-:B------:R-:W-:Y:S01]  /*3200*/  FADD R92, R92, R7.reuse ;  /* 0x000000075c5c7221 */ /* 0x100fe20000000000 */
[--C-:B------:R-:W-:Y:S01]  /*3210*/  FADD R144, R144, R7.reuse ;  /* 0x0000000790907221 */ /* 0x100fe20000000000 */
[----:B0-----:R-:W-:Y:S01]  /*3220*/  FMNMX R13, RZ, R158, !PT ;  /* 0x0000009eff0d7209 */ /* 0x001fe20007800000 */
[----:B------:R0:W-:Y:S01]  /*3230*/  STG.E desc[UR10][R2.64+0x78408], R5 ;  /* 0x0784080502007986 */ /* 0x0001e2000c10190a */
[--C-:B------:R-:W-:Y:S01]  /*3240*/  FADD R152, R152, R7.reuse ;  /* 0x0000000798987221 */ /* 0x100fe20000000000 */
[--C-:B------:R-:W-:Y:S01]  /*3250*/  FADD R160, R160, R7.reuse ;  /* 0x00000007a0a07221 */ /* 0x100fe20000000000 */
[--C-:B------:R-:W-:Y:S01]  /*3260*/  FADD R130, R130, R7.reuse ;  /* 0x0000000782827221 */ /* 0x100fe20000000000 */
[----:B------:R3:W-:Y:S01]  /*3270*/  STG.E desc[UR10][R2.64+0x7bc08], R9 ;  /* 0x07bc080902007986 */ /* 0x0007e2000c10190a */
[--C-:B------:R-:W-:Y:S01]  /*3280*/  FADD R138, R138, R7.reuse ;  /* 0x000000078a8a7221 */ /* 0x100fe20000000000 */
[----:B------:R-:W-:Y:S01]  /*3290*/  FADD R100, R100, R7 ;  /* 0x0000000764647221 */ /* 0x000fe20000000000 */
[----:B------:R-:W-:Y:S01]  /*32a0*/  FMNMX R7, RZ, R42, !PT ;  /* 0x0000002aff077209 */ /* 0x000fe20007800000 */
[----:B------:R4:W-:Y:S01]  /*32b0*/  STG.E desc[UR10][R2.64+0x7be08], R11 ;  /* 0x07be080b02007986 */ /* 0x0009e2000c10190a */
[----:B-1----:R-:W-:Y:S01]  /*32c0*/  FMNMX R21, RZ, R28, !PT ;  /* 0x0000001cff157209 */ /* 0x002fe20007800000 */
[--C-:B------:R-:W-:Y:S01]  /*32d0*/  FADD R41, R41, R46.reuse ;  /* 0x0000002e29297221 */ /* 0x100fe20000000000 */
[----:B--2---:R-:W-:Y:S01]  /*32e0*/  FMNMX R23, RZ, R26, !PT ;  /* 0x0000001aff177209 */ /* 0x004fe20007800000 */
[----:B------:R1:W-:Y:S01]  /*32f0*/  STG.E desc[UR10][R2.64+0x7c008], R13 ;  /* 0x07c0080d02007986 */ /* 0x0003e2000c10190a */
[----:B0-----:R-:W-:Y:S01]  /*3300*/  FMNMX R5, RZ, R44, !PT ;  /* 0x0000002cff057209 */ /* 0x001fe20007800000 */
[--C-:B------:R-:W-:Y:S01]  /*3310*/  FADD R35, R35, R46.reuse ;  /* 0x0000002e23237221 */ /* 0x100fe20000000000 */
[--C-:B------:R-:W-:Y:S01]  /*3320*/  FADD R29, R29, R46.reuse ;  /* 0x0000002e1d1d7221 */ /* 0x100fe20000000000 */
[----:B------:R0:W-:Y:S01]  /*3330*/  STG.E desc[UR10][R2.64+0x7f808], R15 ;  /* 0x07f8080f02007986 */ /* 0x0001e2000c10190a */
[----:B---3--:R-:W-:Y:S01]  /*3340*/  FMNMX R9, RZ, R40, !PT ;  /* 0x00000028ff097209 */ /* 0x008fe20007800000 */
[--C-:B------:R-:W-:Y:S01]  /*3350*/  FADD R145, R145, R46.reuse ;  /* 0x0000002e91917221 */ /* 0x100fe20000000000 */
[--C-:B------:R-:W-:Y:S01]  /*3360*/  FADD R139, R139, R46.reuse ;  /* 0x0000002e8b8b7221 */ /* 0x100fe20000000000 */
[----:B------:R2:W-:Y:S01]  /*3370*/  STG.E desc[UR10][R2.64+0x7fa08], R17 ;  /* 0x07fa081102007986 */ /* 0x0005e2000c10190a */
[----:B----4-:R-:W-:Y:S01]  /*3380*/  FMNMX R11, RZ, R38, !PT ;  /* 0x00000026ff0b7209 */ /* 0x010fe20007800000 */
[--C-:B------:R-:W-:Y:S01]  /*3390*/  FADD R133, R133, R46.reuse ;  /* 0x0000002e85857221 */ /* 0x100fe20000000000 */
[--C-:B------:R-:W-:Y:S01]  /*33a0*/  FADD R127, R127, R46.reuse ;  /* 0x0000002e7f7f7221 */ /* 0x100fe20000000000 */
[----:B------:R3:W-:Y:S01]  /*33b0*/  STG.E desc[UR10][R2.64+0x7fc08], R19 ;  /* 0x07fc081302007986 */ /* 0x0007e2000c10190a */
[----:B-1----:R-:W-:Y:S01]  /*33c0*/  FMNMX R13, RZ, R36, !PT ;  /* 0x00000024ff0d7209 */ /* 0x002fe20007800000 */
[--C-:B------:R-:W-:Y:S01]  /*33d0*/  FADD R109, R109, R46.reuse ;  /* 0x0000002e6d6d7221 */ /* 0x100fe20000000000 */
[--C-:B------:R-:W-:Y:S01]  /*33e0*/  FADD R103, R103, R46.reuse ;  /* 0x0000002e67677221 */ /* 0x100fe20000000000 */
[----:B0-----:R-:W-:Y:S01]  /*33f0*/  FMNMX R15, RZ, R34, !PT ;  /* 0x00000022ff0f7209 */ /* 0x001fe20007800000 */
[----:B------:R0:W-:Y:S01]  /*3400*/  STG.E desc[UR10][R2.64+0xc], R5 ;  /* 0x00000c0502007986 */ /* 0x0001e2000c10190a */
        /* <DEDUP_REMOVED lines=20> */
[----:B------:R-:W-:Y:S01]  /*3550*/  FMNMX R41, RZ, R41, !PT ;  /* 0x00000029ff297209 */ /* 0x000fe20007800000 */
[----:B------:R-:W-:Y:S01]  /*3560*/  FADD R46, R94, R46 ;  /* 0x0000002e5e2e7221 */ /* 0x000fe20000000000 */
[----:B------:R-:W-:Y:S01]  /*3570*/  FMNMX R35, RZ, R35, !PT ;  /* 0x00000023ff237209 */ /* 0x000fe20007800000 */
[----:B------:R5:W-:Y:S01]  /*3580*/  STG.E desc[UR10][R2.64+0x780c], R17 ;  /* 0x00780c1102007986 */ /* 0x000be2000c10190a */
[----:B------:R-:W-:-:S02]  /*3590*/  FMNMX R29, RZ, R29, !PT ;  /* 0x0000001dff1d7209 */ /* 0x000fc40007800000 */
[----:B0-----:R-:W-:Y:S01]  /*35a0*/  FMNMX R5, RZ, R24, !PT ;  /* 0x00000018ff057209 */ /* 0x001fe20007800000 */
[----:B------:R0:W-:Y:S01]  /*35b0*/  STG.E desc[UR10][R2.64+0x7a0c], R19 ;  /* 0x007a0c1302007986 */ /* 0x0001e2000c10190a */
[----:B-1----:R-:W-:Y:S02]  /*35c0*/  FMNMX R7, RZ, R22, !PT ;  /* 0x00000016ff077209 */ /* 0x002fe40007800000 */
[----:B--2---:R-:W-:Y:S01]  /*35d0*/  FMNMX R9, RZ, R20, !PT ;  /* 0x00000014ff097209 */ /* 0x004fe20007800000 */
[----:B------:R1:W-:Y:S01]  /*35e0*/  STG.E desc[UR10][R2.64+0x7c0c], R21 ;  /* 0x007c0c1502007986 */ /* 0x0003e2000c10190a */
[----:B---3--:R-:W-:Y:S02]  /*35f0*/  FMNMX R11, RZ, R18, !PT ;  /* 0x00000012ff0b7209 */ /* 0x008fe40007800000 */
[----:B----4-:R-:W-:Y:S01]  /*3600*/  FMNMX R13, RZ, R16, !PT ;  /* 0x00000010ff0d7209 */ /* 0x010fe20007800000 */
[----:B------:R2:W-:Y:S01]  /*3610*/  STG.E desc[UR10][R2.64+0xb40c], R23 ;  /* 0x00b40c1702007986 */ /* 0x0005e2000c10190a */
[----:B-----5:R-:W-:-:S02]  /*3620*/  FMNMX R15, RZ, R14, !PT ;  /* 0x0000000eff0f7209 */ /* 0x020fc40007800000 */
[----:B------:R-:W-:Y:S01]  /*3630*/  FMNMX R17, RZ, R12, !PT ;  /* 0x0000000cff117209 */ /* 0x000fe20007800000 */
[----:B------:R3:W-:Y:S01]  /*3640*/  STG.E desc[UR10][R2.64+0xf400], R41 ;  /* 0x00f4002902007986 */ /* 0x0007e2000c10190a */
[----:B0-----:R-:W-:Y:S02]  /*3650*/  FMNMX R19, RZ, R10, !PT ;  /* 0x0000000aff137209 */ /* 0x001fe40007800000 */
[----:B------:R-:W-:Y:S01]  /*3660*/  FMNMX R145, RZ, R145, !PT ;  /* 0x00000091ff917209 */ /* 0x000fe20007800000 */
[----:B------:R-:W-:Y:S01]  /*3670*/  STG.E desc[UR10][R2.64+0x70800], R35 ;  /* 0x0708002302007986 */ /* 0x000fe2000c10190a */
[----:B-1----:R-:W-:Y:S02]  /*3680*/  FMNMX R21, RZ, R8, !PT ;  /* 0x00000008ff157209 */ /* 0x002fe40007800000 */
[----:B------:R-:W-:Y:S01]  /*3690*/  FMNMX R139, RZ, R139, !PT ;  /* 0x0000008bff8b7209 */ /* 0x000fe20007800000 */
[----:B------:R0:W-:Y:S01]  /*36a0*/  STG.E desc[UR10][R2.64+0x70a00], R29 ;  /* 0x070a001d02007986 */ /* 0x0001e2000c10190a */
[----:B--2---:R-:W-:-:S02]  /*36b0*/  FMNMX R23, RZ, R78, !PT ;  /* 0x0000004eff177209 */ /* 0x004fc40007800000 */
[----:B------:R-:W-:Y:S01]  /*36c0*/  FMNMX R133, RZ, R133, !PT ;  /* 0x00000085ff857209 */ /* 0x000fe20007800000 */
[----:B------:R1:W-:Y:S01]  /*36d0*/  STG.E desc[UR10][R2.64+0xb60c], R5 ;  /* 0x00b60c0502007986 */ /* 0x0003e2000c10190a */
[----:B------:R-:W-:Y:S02]  /*36e0*/  FMNMX R127, RZ, R127, !PT ;  /* 0x0000007fff7f7209 */ /* 0x000fe40007800000 */
[----:B------:R-:W-:Y:S01]  /*36f0*/  FMNMX R109, RZ, R109, !PT ;  /* 0x0000006dff6d7209 */ /* 0x000fe20007800000 */
[----:B------:R2:W-:Y:S01]  /*3700*/  STG.E desc[UR10][R2.64+0xb80c], R7 ;  /* 0x00b80c0702007986 */ /* 0x0005e2000c10190a */
[----:B------:R-:W-:Y:S02]  /*3710*/  FMNMX R103, RZ, R103, !PT ;  /* 0x00000067ff677209 */ /* 0x000fe40007800000 */
[----:B------:R-:W-:Y:S01]  /*3720*/  FMNMX R97, RZ, R97, !PT ;  /* 0x00000061ff617209 */ /* 0x000fe20007800000 */
[----:B------:R4:W-:Y:S01]  /*3730*/  STG.E desc[UR10][R2.64+0xf00c], R9 ;  /* 0x00f00c0902007986 */ /* 0x0009e2000c10190a */
[----:B------:R-:W-:-:S02]  /*3740*/  FMNMX R91, RZ, R91, !PT ;  /* 0x0000005bff5b7209 */ /* 0x000fc40007800000 */
        /* <DEDUP_REMOVED lines=14> */
[----:B---3--:R-:W-:Y:S02]  /*3830*/  FMNMX R41, RZ, R122, !PT ;  /* 0x0000007aff297209 */ /* 0x008fe40007800000 */
[----:B0-----:R-:W-:Y:S01]  /*3840*/  FMNMX R29, RZ, R132, !PT ;  /* 0x00000084ff1d7209 */ /* 0x001fe20007800000 */
[----:B------:R0:W-:Y:S01]  /*3850*/  STG.E desc[UR10][R2.64+0x7440c], R21 ;  /* 0x07440c1502007986 */ /* 0x0001e2000c10190a */
[----:B------:R-:W-:-:S02]  /*3860*/  FMNMX R35, RZ, R46, !PT ;  /* 0x0000002eff237209 */ /* 0x000fc40007800000 */
[----:B------:R-:W-:Y:S01]  /*3870*/  FMNMX R143, RZ, R143, !PT ;  /* 0x0000008fff8f7209 */ /* 0x000fe20007800000 */
[----:B------:R3:W-:Y:S01]  /*3880*/  STG.E desc[UR10][R2.64+0x7460c], R23 ;  /* 0x07460c1702007986 */ /* 0x0007e2000c10190a */
[----:B------:R-:W-:Y:S02]  /*3890*/  FMNMX R137, RZ, R137, !PT ;  /* 0x00000089ff897209 */ /* 0x000fe40007800000 */
[----:B------:R-:W-:Y:S01]  /*38a0*/  FMNMX R131, RZ, R131, !PT ;  /* 0x00000083ff837209 */ /* 0x000fe20007800000 */
[----:B------:R-:W-:Y:S01]  /*38b0*/  STG.E desc[UR10][R2.64], R145 ;  /* 0x0000009102007986 */ /* 0x000fe2000c10190a */
[----:B------:R-:W-:Y:S02]  /*38c0*/  FMNMX R113, RZ, R113, !PT ;  /* 0x00000071ff717209 */ /* 0x000fe40007800000 */
[----:B------:R-:W-:Y:S01]  /*38d0*/  FMNMX R107, RZ, R107, !PT ;  /* 0x0000006bff6b7209 */ /* 0x000fe20007800000 */
[----:B------:R-:W-:Y:S01]  /*38e0*/  STG.E desc[UR10][R2.64+0x200], R139 ;  /* 0x0002008b02007986 */ /* 0x000fe2000c10190a */
[----:B------:R-:W-:-:S02]  /*38f0*/  FMNMX R101, RZ, R101, !PT ;  /* 0x00000065ff657209 */ /* 0x000fc40007800000 */
[----:B------:R-:W-:Y:S01]  /*3900*/  FMNMX R95, RZ, R95, !PT ;  /* 0x0000005fff5f7209 */ /* 0x000fe20007800000 */
[----:B------:R-:W-:Y:S01]  /*3910*/  STG.E desc[UR10][R2.64+0x400], R133 ;  /* 0x0004008502007986 */ /* 0x000fe2000c10190a */
        /* <DEDUP_REMOVED lines=51> */
[----:B-1----:R-:W-:-:S02]  /*3c50*/  FMNMX R5, RZ, R80, !PT ;  /* 0x00000050ff057209 */ /* 0x002fc40007800000 */
[----:B--2---:R-:W-:Y:S01]  /*3c60*/  FMNMX R7, RZ, R82, !PT ;  /* 0x00000052ff077209 */ /* 0x004fe20007800000 */
[----:B------:R-:W-:Y:S01]  /*3c70*/  STG.E desc[UR10][R2.64+0x4], R143 ;  /* 0x0000048f02007986 */ /* 0x000fe2000c10190a */
[----:B----4-:R-:W-:Y:S02]  /*3c80*/  FMNMX R9, RZ, R84, !PT ;  /* 0x00000054ff097209 */ /* 0x010fe40007800000 */
[----:B-----5:R-:W-:Y:S01]  /*3c90*/  FMNMX R11, RZ, R92, !PT ;  /* 0x0000005cff0b7209 */ /* 0x020fe20007800000 */
[----:B------:R-:W-:Y:S01]  /*3ca0*/  STG.E desc[UR10][R2.64+0x204], R137 ;  /* 0x0002048902007986 */ /* 0x000fe2000c10190a */
[----:B------:R-:W-:Y:S02]  /*3cb0*/  FMNMX R13, RZ, R144, !PT ;  /* 0x00000090ff0d7209 */ /* 0x000fe40007800000 */
[----:B------:R-:W-:Y:S01]  /*3cc0*/  FMNMX R15, RZ, R152, !PT ;  /* 0x00000098ff0f7209 */ /* 0x000fe20007800000 */
[----:B------:R-:W-:Y:S01]  /*3cd0*/  STG.E desc[UR10][R2.64+0x404], R131 ;  /* 0x0004048302007986 */ /* 0x000fe2000c10190a */
[----:B------:R-:W-:-:S02]  /*3ce0*/  FMNMX R17, RZ, R160, !PT ;  /* 0x000000a0ff117209 */ /* 0x000fc40007800000 */
[----:B------:R-:W-:Y:S01]  /*3cf0*/  FMNMX R19, RZ, R130, !PT ;  /* 0x00000082ff137209 */ /* 0x000fe20007800000 */
[----:B------:R-:W-:Y:S01]  /*3d00*/  STG.E desc[UR10][R2.64+0x3c04], R113 ;  /* 0x003c047102007986 */ /* 0x000fe2000c10190a */
[----:B0-----:R-:W-:Y:S02]  /*3d10*/  FMNMX R21, RZ, R138, !PT ;  /* 0x0000008aff157209 */ /* 0x001fe40007800000 */
[----:B---3--:R-:W-:Y:S01]  /*3d20*/  FMNMX R23, RZ, R100, !PT ;  /* 0x00000064ff177209 */ /* 0x008fe20007800000 */
[----:B------:R-:W-:Y:S04]  /*3d30*/  STG.E desc[UR10][R2.64+0x3e04], R107 ;  /* 0x003e046b02007986 */ /* 0x000fe8000c10190a */
        /* <DEDUP_REMOVED lines=45> */
[----:B------:R-:W-:Y:S01]  /*4010*/  STG.E desc[UR10][R2.64+0x7fc0c], R23 ;  /* 0x07fc0c1702007986 */ /* 0x000fe2000c10190a */
[----:B------:R-:W-:Y:S05]  /*4020*/  EXIT ;  /* 0x000000000000794d */ /* 0x000fea0003800000 */
.L_x_2:
[----:B------:R-:W-:-:S00]  /*4030*/  BRA `(.L_x_2) ;  /* 0xfffffffc00fc7947 */ /* 0x000fc0000383ffff */
[----:B------:R-:W-:-:S00]  /*4040*/  NOP ;  /* 0x0000000000007918 */ /* 0x000fc00000000000 */
        /* <DEDUP_REMOVED lines=11> */
.L_x_3:


//--------------------- .nv.shared.my_kernel_kernel0 --------------------------
	.section	.nv.shared.my_kernel_kernel0,"aw",@nobits
	.sectionflags	@""
	.align	4
.nv.shared.my_kernel_kernel0:
	.zero		28416


//--------------------- .nv.shared.reserved.0     --------------------------
	.section	.nv.shared.reserved.0,"aw",@nobits
	.weak		__nv_reservedSMEM_offset_0_alias
	.size		__nv_reservedSMEM_offset_0_alias, 0, 64
	.other		__nv_reservedSMEM_offset_0_alias,@"STO_CUDA_RESERVED_SHARED STV_DEFAULT"
__nv_reservedSMEM_offset_0_alias:
	.zero		0
	.zero		64


//--------------------- .nv.constant0.my_kernel_kernel0 --------------------------
	.section	.nv.constant0.my_kernel_kernel0,"a",@progbits
	.sectionflags	@""
	.align	4
.nv.constant0.my_kernel_kernel0:
	.zero		928


//--------------------- SYMBOLS --------------------------

	.type		.nv.reservedSmem.offset0,@object
	.size		.nv.reservedSmem.offset0,0x4
	.type		.nv.reservedSmem.cap,@object
	.size		.nv.reservedSmem.cap,0x4
